def gluon_tcgen05(
    a_ptr,
    b_ptr,
    c_ptr,
    M,
    N,
    K,
    stride_am,
    stride_bk,
    stride_cm,
    BLOCK_M: gl.constexpr,
    BLOCK_N: gl.constexpr,
    BLOCK_K: gl.constexpr,
    DTYPE: gl.constexpr,
    A_LAYOUT: gl.constexpr,
    B_LAYOUT: gl.constexpr,
    C_LAYOUT: gl.constexpr,
    B_SHAPE: gl.constexpr,
    TMEM_LAYOUT: gl.constexpr,
    TMEM_REG: gl.constexpr,
    TRANS_B: gl.constexpr,
    NUM_BUFFERS: gl.constexpr,
):
    a_desc = tma.make_tensor_descriptor(
        a_ptr, [M, K], [stride_am, 1], [BLOCK_M, BLOCK_K], A_LAYOUT
    )
    b_desc = tma.make_tensor_descriptor(
        b_ptr,
        [N, K] if TRANS_B else [K, N],
        [stride_bk, 1],
        B_SHAPE,
        B_LAYOUT,
    )
    c_desc = tma.make_tensor_descriptor(
        c_ptr, [M, N], [stride_cm, 1], [BLOCK_M, BLOCK_N], C_LAYOUT
    )

    a_bufs = gl.allocate_shared_memory(
        DTYPE, [NUM_BUFFERS, BLOCK_M, BLOCK_K], A_LAYOUT
    )
    b_bufs = gl.allocate_shared_memory(DTYPE, [NUM_BUFFERS] + B_SHAPE, B_LAYOUT)

    pid_m = gl.program_id(0)
    pid_n = gl.program_id(1)
    off_m = pid_m * BLOCK_M
    off_n = pid_n * BLOCK_N

    tma_bars = gl.allocate_shared_memory(
        gl.int64, [NUM_BUFFERS, 1], mbarrier.MBarrierLayout()
    )
    mma_bars = gl.allocate_shared_memory(
        gl.int64, [NUM_BUFFERS, 1], mbarrier.MBarrierLayout()
    )
    for i in gl.static_range(NUM_BUFFERS):
        mbarrier.init(tma_bars.index(i), count=1)
        mbarrier.init(mma_bars.index(i), count=1)

    acc_tmem = allocate_tensor_memory(gl.float32, [BLOCK_M, BLOCK_N], TMEM_LAYOUT)
    idx = 0
    phase = 0
    use_acc = False
    for k in range(0, K, BLOCK_K):
        a = a_bufs.index(idx)
        b = b_bufs.index(idx)
        tma_bar = tma_bars.index(idx)
        mma_bar = mma_bars.index(idx)
        mbarrier.expect(
            tma_bar, a_desc.block_type.nbytes + b_desc.block_type.nbytes
        )
        tma.async_copy_global_to_shared(a_desc, [off_m, k], tma_bar, a)
        tma.async_copy_global_to_shared(
            b_desc, [off_n, k] if TRANS_B else [k, off_n], tma_bar, b
        )
        mbarrier.wait(tma_bar, phase=phase)

        if TRANS_B:
            b = b.permute((1, 0))
        tcgen05_mma(a, b, acc_tmem, use_acc=use_acc)
        tcgen05_commit(mma_bar)
        mbarrier.wait(mma_bar, phase=phase)
        use_acc = True

        idx += 1
        if idx == NUM_BUFFERS:
            idx = 0
            phase ^= 1

    for i in gl.static_range(NUM_BUFFERS):
        mbarrier.invalidate(tma_bars.index(i))
        mbarrier.invalidate(mma_bars.index(i))

    acc = acc_tmem.load(TMEM_REG)
    c_smem = gl.allocate_shared_memory(DTYPE, [BLOCK_M, BLOCK_N], C_LAYOUT)
    c_smem.store(acc.to(DTYPE))
    fence_async_shared()
    tma.async_copy_shared_to_global(c_desc, [off_m, off_n], c_smem)
    tma.store_wait(pendings=0)

# config = {"BLOCK_K": 32, "BLOCK_M": 64, "BLOCK_N": 128, "arch": "sm_100", "dtype": "bf16", "num_buffers": 1, "num_warps": 8, "trans_b": 1}
# arch = sm_100


// ===== COMPILED SASS (sm_100a) =====

	.target	sm_100a

	.elftype	@"ET_EXEC"


//--------------------- .note.nv.tkinfo           --------------------------
	.section	.note.nv.tkinfo,"",@"SHT_NOTE"
	.sectionflags	@"SHF_NOTE_NV_TKINFO"
	.tkinfo
        /*0018*/ 	.word	0x00000081
        /*0030*/ 	.string	""
        /*0030*/ 	.string	"ptxas-blackwell"
        /*0030*/ 	.string	"Cuda compilation tools, release 12.9, V12.9.86"
        /*0030*/ 	.string	"Build cuda_12.9.r12.9/compiler.36037853_0"
        /*0030*/ 	.string	"-v  -suppress-debug-info  -lineinfo  -arch sm_100a "



//--------------------- .note.nv.cuver            --------------------------
	.section	.note.nv.cuver,"",@"SHT_NOTE"
	.sectionflags	@"SHF_NOTE_NV_CUVER"
        /*0018*/ 	.short	0x0001
        /*001a*/ 	.short	0x0064
        /*001c*/ 	.short	0x0001
        /*001e*/ 	.short	0x0000
        /*0020*/ 	.short	0x0001
        /*0022*/ 	.short	0x0000


//--------------------- .nv.info                  --------------------------
	.section	.nv.info,"",@"SHT_CUDA_INFO"
	.align	4


	//----- nvinfo : EIATTR_REGCOUNT
	.align		4
        /*0000*/ 	.byte	0x04, 0x2f
        /*0002*/ 	.short	(.L_4 - .L_3)
	.align		4
.L_3:
        /*0004*/ 	.word	index@(gluon_tcgen05)
        /*0008*/ 	.word	0x00000027


	//----- nvinfo : EIATTR_FRAME_SIZE
	.align		4
.L_4:
        /*000c*/ 	.byte	0x04, 0x11
        /*000e*/ 	.short	(.L_6 - .L_5)
	.align		4
.L_5:
        /*0010*/ 	.word	index@($__internal_2_$__cuda_sm10x_tcgen05_guardrail_trap_unallocated_columns_being_dealloced)
        /*0014*/ 	.word	0x00000000


	//----- nvinfo : EIATTR_FRAME_SIZE
	.align		4
.L_6:
        /*0018*/ 	.byte	0x04, 0x11
        /*001a*/ 	.short	(.L_8 - .L_7)
	.align		4
.L_7:
        /*001c*/ 	.word	index@($__internal_1_$__cuda_sm10x_tcgen05_guardrail_trap_phase_invalid_during_alloc)
        /*0020*/ 	.word	0x00000000


	//----- nvinfo : EIATTR_FRAME_SIZE
	.align		4
.L_8:
        /*0024*/ 	.byte	0x04, 0x11
        /*0026*/ 	.short	(.L_10 - .L_9)
	.align		4
.L_9:
        /*0028*/ 	.word	index@($__internal_0_$__cuda_sm10x_tcgen05_guardrail_trap_col_being_dealloced_not_returned_by_alloc)
        /*002c*/ 	.word	0x00000000


	//----- nvinfo : EIATTR_FRAME_SIZE
	.align		4
.L_10:
        /*0030*/ 	.byte	0x04, 0x11
        /*0032*/ 	.short	(.L_12 - .L_11)
	.align		4
.L_11:
        /*0034*/ 	.word	index@(gluon_tcgen05)
        /*0038*/ 	.word	0x00000000


	//----- nvinfo : EIATTR_MIN_STACK_SIZE
	.align		4
.L_12:
        /*003c*/ 	.byte	0x04, 0x12
        /*003e*/ 	.short	(.L_14 - .L_13)
	.align		4
.L_13:
        /*0040*/ 	.word	index@(gluon_tcgen05)
        /*0044*/ 	.word	0x00000000
.L_14:


//--------------------- .nv.info.gluon_tcgen05    --------------------------
	.section	.nv.info.gluon_tcgen05,"",@"SHT_CUDA_INFO"
	.sectionflags	@""
	.align	4


	//----- nvinfo : EIATTR_CUDA_API_VERSION
	.align		4
        /*0000*/ 	.byte	0x04, 0x37
        /*0002*/ 	.short	(.L_16 - .L_15)
.L_15:
        /*0004*/ 	.word	0x00000081


	//----- nvinfo : EIATTR_KPARAM_INFO
	.align		4
.L_16:
        /*0008*/ 	.byte	0x04, 0x17
        /*000a*/ 	.short	(.L_18 - .L_17)
.L_17:
        /*000c*/ 	.word	0x00000000
        /*0010*/ 	.short	0x000a
        /*0012*/ 	.short	0x0048
        /*0014*/ 	.byte	0x00, 0xf4, 0x21, 0x00


	//----- nvinfo : EIATTR_KPARAM_INFO
	.align		4
.L_18:
        /*0018*/ 	.byte	0x04, 0x17
        /*001a*/ 	.short	(.L_20 - .L_19)
.L_19:
        /*001c*/ 	.word	0x00000000
        /*0020*/ 	.short	0x0009
        /*0022*/ 	.short	0x0040
        /*0024*/ 	.byte	0x00, 0xf4, 0x21, 0x00


	//----- nvinfo : EIATTR_KPARAM_INFO
	.align		4
.L_20:
        /*0028*/ 	.byte	0x04, 0x17
        /*002a*/ 	.short	(.L_22 - .L_21)
.L_21:
        /*002c*/ 	.word	0x00000000
        /*0030*/ 	.short	0x0008
        /*0032*/ 	.short	0x0038
        /*0034*/ 	.byte	0x00, 0xf0, 0x21, 0x00


	//----- nvinfo : EIATTR_KPARAM_INFO
	.align		4
.L_22:
        /*0038*/ 	.byte	0x04, 0x17
        /*003a*/ 	.short	(.L_24 - .L_23)
.L_23:
        /*003c*/ 	.word	0x00000000
        /*0040*/ 	.short	0x0007
        /*0042*/ 	.short	0x0030
        /*0044*/ 	.byte	0x00, 0xf0, 0x21, 0x00


	//----- nvinfo : EIATTR_KPARAM_INFO
	.align		4
.L_24:
        /*0048*/ 	.byte	0x04, 0x17
        /*004a*/ 	.short	(.L_26 - .L_25)
.L_25:
        /*004c*/ 	.word	0x00000000
        /*0050*/ 	.short	0x0006
        /*0052*/ 	.short	0x0028
        /*0054*/ 	.byte	0x00, 0xf0, 0x21, 0x00


	//----- nvinfo : EIATTR_KPARAM_INFO
	.align		4
.L_26:
        /*0058*/ 	.byte	0x04, 0x17
        /*005a*/ 	.short	(.L_28 - .L_27)
.L_27:
        /*005c*/ 	.word	0x00000000
        /*0060*/ 	.short	0x0005
        /*0062*/ 	.short	0x0020
        /*0064*/ 	.byte	0x00, 0xf0, 0x11, 0x00


	//----- nvinfo : EIATTR_KPARAM_INFO
	.align		4
.L_28:
        /*0068*/ 	.byte	0x04, 0x17
        /*006a*/ 	.short	(.L_30 - .L_29)
.L_29:
        /*006c*/ 	.word	0x00000000
        /*0070*/ 	.short	0x0004
        /*0072*/ 	.short	0x001c
        /*0074*/ 	.byte	0x00, 0xf0, 0x11, 0x00


	//----- nvinfo : EIATTR_KPARAM_INFO
	.align		4
.L_30:
        /*0078*/ 	.byte	0x04, 0x17
        /*007a*/ 	.short	(.L_32 - .L_31)
.L_31:
        /*007c*/ 	.word	0x00000000
        /*0080*/ 	.short	0x0003
        /*0082*/ 	.short	0x0018
        /*0084*/ 	.byte	0x00, 0xf0, 0x11, 0x00


	//----- nvinfo : EIATTR_KPARAM_INFO
	.align		4
.L_32:
        /*0088*/ 	.byte	0x04, 0x17
        /*008a*/ 	.short	(.L_34 - .L_33)
.L_33:
        /*008c*/ 	.word	0x00000000
        /*0090*/ 	.short	0x0002
        /*0092*/ 	.short	0x0010
        /*0094*/ 	.byte	0x00, 0xf4, 0x21, 0x00


	//----- nvinfo : EIATTR_KPARAM_INFO
	.align		4
.L_34:
        /*0098*/ 	.byte	0x04, 0x17
        /*009a*/ 	.short	(.L_36 - .L_35)
.L_35:
        /*009c*/ 	.word	0x00000000
        /*00a0*/ 	.short	0x0001
        /*00a2*/ 	.short	0x0008
        /*00a4*/ 	.byte	0x00, 0xf4, 0x21, 0x00


	//----- nvinfo : EIATTR_KPARAM_INFO
	.align		4
.L_36:
        /*00a8*/ 	.byte	0x04, 0x17
        /*00aa*/ 	.short	(.L_38 - .L_37)
.L_37:
        /*00ac*/ 	.word	0x00000000
        /*00b0*/ 	.short	0x0000
        /*00b2*/ 	.short	0x0000
        /*00b4*/ 	.byte	0x00, 0xf4, 0x21, 0x00


	//----- nvinfo : EIATTR_AT_ENTRY_FRAGMENTS
	.align		4
.L_38:
        /*00b8*/ 	.byte	0x04, 0x4f
        /*00ba*/ 	.short	(.L_40 - .L_39)


	//   ....[0]....
.L_39:
        /*00bc*/ 	.word	0x00000004


	//----- nvinfo : EIATTR_RESERVED_SMEM_USED
	.align		4
.L_40:
        /*00c0*/ 	.byte	0x01, 0x41
	.zero		2


	//----- nvinfo : EIATTR_SPARSE_MMA_MASK
	.align		4
        /*00c4*/ 	.byte	0x03, 0x50
        /*00c6*/ 	.short	0x0000


	//----- nvinfo : EIATTR_TCGEN05_1CTA_USED
	.align		4
        /*00c8*/ 	.byte	0x01, 0x51
	.zero		2


	//----- nvinfo : EIATTR_MAXREG_COUNT
	.align		4
        /*00cc*/ 	.byte	0x03, 0x1b
        /*00ce*/ 	.short	0x00ff


	//----- nvinfo : EIATTR_NUM_BARRIERS
	.align		4
        /*00d0*/ 	.byte	0x02, 0x4c
        /*00d2*/ 	.byte	0x01
	.zero		1


	//----- nvinfo : EIATTR_INT_WARP_WIDE_INSTR_OFFSETS
	.align		4
        /*00d4*/ 	.byte	0x04, 0x31
        /*00d6*/ 	.short	(.L_42 - .L_41)


	//   ....[0]....
.L_41:
        /*00d8*/ 	.word	0x00001780


	//   ....[1]....
        /*00dc*/ 	.word	0x000017a0


	//   ....[2]....
        /*00e0*/ 	.word	0x00001820


	//   ....[3]....
        /*00e4*/ 	.word	0x00001930


	//   ....[4]....
        /*00e8*/ 	.word	0x00001940


	//   ....[5]....
        /*00ec*/ 	.word	0x000019a0


	//   ....[6]....
        /*00f0*/ 	.word	0x000019b0


	//   ....[7]....
        /*00f4*/ 	.word	0x00001bd0


	//   ....[8]....
        /*00f8*/ 	.word	0x00001be0


	//   ....[9]....
        /*00fc*/ 	.word	0x00001d00


	//   ....[10]....
        /*0100*/ 	.word	0x00001d10


	//   ....[11]....
        /*0104*/ 	.word	0x00001d50


	//   ....[12]....
        /*0108*/ 	.word	0x00001d90


	//   ....[13]....
        /*010c*/ 	.word	0x00001ed0


	//   ....[14]....
        /*0110*/ 	.word	0x00001ee0


	//   ....[15]....
        /*0114*/ 	.word	0x00002160


	//   ....[16]....
        /*0118*/ 	.word	0x00002170


	//   ....[17]....
        /*011c*/ 	.word	0x00002510


	//   ....[18]....
        /*0120*/ 	.word	0x00002560


	//----- nvinfo : EIATTR_COOP_GROUP_MASK_REGIDS
	.align		4
.L_42:
        /*0124*/ 	.byte	0x04, 0x29
        /*0126*/ 	.short	(.L_44 - .L_43)


	//   ....[0]....
.L_43:
        /*0128*/ 	.word	0xffffffff


	//   ....[1]....
        /*012c*/ 	.word	0xffffffff


	//   ....[2]....
        /*0130*/ 	.word	0xffffffff


	//   ....[3]....
        /*0134*/ 	.word	0xffffffff


	//   ....[4]....
        /*0138*/ 	.word	0xffffffff


	//   ....[5]....
        /*013c*/ 	.word	0xffffffff


	//   ....[6]....
        /*0140*/ 	.word	0xffffffff


	//   ....[7]....
        /*0144*/ 	.word	0xffffffff


	//   ....[8]....
        /*0148*/ 	.word	0xffffffff


	//   ....[9]....
        /*014c*/ 	.word	0xffffffff


	//----- nvinfo : EIATTR_COOP_GROUP_INSTR_OFFSETS
	.align		4
.L_44:
        /*0150*/ 	.byte	0x04, 0x28
        /*0152*/ 	.short	(.L_46 - .L_45)


	//   ....[0]....
.L_45:
        /*0154*/ 	.word	0x00000050


	//   ....[1]....
        /*0158*/ 	.word	0x00000310


	//   ....[2]....
        /*015c*/ 	.word	0x00000500


	//   ....[3]....
        /*0160*/ 	.word	0x000009a0


	//   ....[4]....
        /*0164*/ 	.word	0x00000ae0


	//   ....[5]....
        /*0168*/ 	.word	0x00000fe0


	//   ....[6]....
        /*016c*/ 	.word	0x00001120


	//   ....[7]....
        /*0170*/ 	.word	0x00001610


	//   ....[8]....
        /*0174*/ 	.word	0x000023a0


	//   ....[9]....
        /*0178*/ 	.word	0x00002610


	//----- nvinfo : EIATTR_VRC_CTA_INIT_COUNT
	.align		4
.L_46:
        /*017c*/ 	.byte	0x02, 0x4a
        /*017e*/ 	.byte	0x80
	.zero		1


	//----- nvinfo : EIATTR_MBARRIER_INSTR_OFFSETS
	.align		4
        /*0180*/ 	.byte	0x04, 0x39
        /*0182*/ 	.short	(.L_48 - .L_47)


	//   ....[0]....
.L_47:
        /*0184*/ 	.word	0x00001840
        /*0188*/ 	.word	0x000000ff
        /*018c*/ 	.word	0x00003000
        /*0190*/ 	.short	0x0100
        /*0192*/ 	.byte	0x08
	.zero		1


	//   ....[1]....
        /*0194*/ 	.word	0x00001850
        /*0198*/ 	.word	0x000000ff
        /*019c*/ 	.word	0x00003010
        /*01a0*/ 	.short	0x0100
        /*01a2*/ 	.byte	0x08
	.zero		1


	//   ....[2]....
        /*01a4*/ 	.word	0x00001af0
        /*01a8*/ 	.word	0x000000ff
        /*01ac*/ 	.word	0x00003000
        /*01b0*/ 	.short	0x010a
        /*01b2*/ 	.byte	0x08
	.zero		1


	//   ....[3]....
        /*01b4*/ 	.word	0x00001c30
        /*01b8*/ 	.word	0x000000ff
        /*01bc*/ 	.word	0x00003010
        /*01c0*/ 	.short	0x010a
        /*01c2*/ 	.byte	0x08
	.zero		1


	//   ....[4]....
        /*01c4*/ 	.word	0x00001e10
        /*01c8*/ 	.word	0x000000ff
        /*01cc*/ 	.word	0x00003000
        /*01d0*/ 	.short	0x010a
        /*01d2*/ 	.byte	0x08
	.zero		1


	//   ....[5]....
        /*01d4*/ 	.word	0x00001f20
        /*01d8*/ 	.word	0x000000ff
        /*01dc*/ 	.word	0x00003010
        /*01e0*/ 	.short	0x010a
        /*01e2*/ 	.byte	0x08
	.zero		1


	//   ....[6]....
        /*01e4*/ 	.word	0x00001fc0
        /*01e8*/ 	.word	0x000000ff
        /*01ec*/ 	.word	0x00003000
        /*01f0*/ 	.short	0x0108
        /*01f2*/ 	.byte	0x08
	.zero		1


	//   ....[7]....
        /*01f4*/ 	.word	0x00001fd0
        /*01f8*/ 	.word	0x000000ff
        /*01fc*/ 	.word	0x00003010
        /*0200*/ 	.short	0x0108
        /*0202*/ 	.byte	0x08
	.zero		1


	//   ....[8]....
        /*0204*/ 	.word	0x00002630
        /*0208*/ 	.word	0x000000ff
        /*020c*/ 	.word	0x00003000
        /*0210*/ 	.short	0x010a
        /*0212*/ 	.byte	0x08
	.zero		1


	//   ....[9]....
        /*0214*/ 	.word	0x00002660
        /*0218*/ 	.word	0x000000ff
        /*021c*/ 	.word	0x00003010
        /*0220*/ 	.short	0x010a
        /*0222*/ 	.byte	0x08
	.zero		1


	//   ....[10]....
        /*0224*/ 	.word	0x00002690
        /*0228*/ 	.word	0x000000ff
        /*022c*/ 	.word	0x00003000
        /*0230*/ 	.short	0x010a
        /*0232*/ 	.byte	0x08
	.zero		1


	//   ....[11]....
        /*0234*/ 	.word	0x000026c0
        /*0238*/ 	.word	0x000000ff
        /*023c*/ 	.word	0x00003010
        /*0240*/ 	.short	0x010a
        /*0242*/ 	.byte	0x08
	.zero		1


	//----- nvinfo : EIATTR_NUM_MBARRIERS
	.align		4
.L_48:
        /*0244*/ 	.byte	0x03, 0x38
        /*0246*/ 	.short	0x0002


	//----- nvinfo : EIATTR_EXIT_INSTR_OFFSETS
	.align		4
        /*0248*/ 	.byte	0x04, 0x1c
        /*024a*/ 	.short	(.L_50 - .L_49)


	//   ....[0]....
.L_49:
        /*024c*/ 	.word	0x00002620


	//----- nvinfo : EIATTR_REQNTID
	.align		4
.L_50:
        /*0250*/ 	.byte	0x04, 0x10
        /*0252*/ 	.short	(.L_52 - .L_51)
.L_51:
        /*0254*/ 	.word	0x00000100
        /*0258*/ 	.word	0x00000001
        /*025c*/ 	.word	0x00000001


	//----- nvinfo : EIATTR_CRS_STACK_SIZE
	.align		4
.L_52:
        /*0260*/ 	.byte	0x04, 0x1e
        /*0262*/ 	.short	(.L_54 - .L_53)
.L_53:
        /*0264*/ 	.word	0x00000000


	//----- nvinfo : EIATTR_CBANK_PARAM_SIZE
	.align		4
.L_54:
        /*0268*/ 	.byte	0x03, 0x19
        /*026a*/ 	.short	0x0050


	//----- nvinfo : EIATTR_PARAM_CBANK
	.align		4
        /*026c*/ 	.byte	0x04, 0x0a
        /*026e*/ 	.short	(.L_56 - .L_55)
	.align		4
.L_55:
        /*0270*/ 	.word	index@(.nv.constant0.gluon_tcgen05)
        /*0274*/ 	.short	0x0380
        /*0276*/ 	.short	0x0050


	//----- nvinfo : EIATTR_SW_WAR
	.align		4
.L_56:
        /*0278*/ 	.byte	0x04, 0x36
        /*027a*/ 	.short	(.L_58 - .L_57)
.L_57:
        /*027c*/ 	.word	0x00000008
.L_58:


//--------------------- .nv.compat                --------------------------
	.section	.nv.compat,"",@"SHT_CUDA_COMPAT_INFO"
	.align	4
        /*0000*/ 	.byte	0x02, 0x02, 0x02, 0x00, 0x02, 0x05, 0x05, 0x00, 0x02, 0x03, 0x03, 0x00, 0x02, 0x06, 0x01, 0x00


//--------------------- .nv.callgraph             --------------------------
	.section	.nv.callgraph,"",@"SHT_CUDA_CALLGRAPH"
	.align	4
	.sectionentsize	8
	.align		4
        /*0000*/ 	.word	0x00000000
	.align		4
        /*0004*/ 	.word	0xffffffff
	.align		4
        /*0008*/ 	.word	0x00000000
	.align		4
        /*000c*/ 	.word	0xfffffffe
	.align		4
        /*0010*/ 	.word	0x00000000
	.align		4
        /*0014*/ 	.word	0xfffffffd
	.align		4
        /*0018*/ 	.word	0x00000000
	.align		4
        /*001c*/ 	.word	0xfffffffc


//--------------------- .text.gluon_tcgen05       --------------------------
	.section	.text.gluon_tcgen05,"ax",@progbits
	.align	128
        .global         gluon_tcgen05
        .type           gluon_tcgen05,@function
        .size           gluon_tcgen05,(.L_x_73 - gluon_tcgen05)
        .other          gluon_tcgen05,@"STO_CUDA_ENTRY STV_DEFAULT"
gluon_tcgen05:
.text.gluon_tcgen05:
[----:B------:R-:W1:Y:S01]  /*0000*/  LDC R1, c[0x0][0x37c] ;  /* 0x0000df00ff017b82 */ /* 0x000e620000000800 */
[----:B------:R-:W2:Y:S02]  /*0010*/  S2R R0, SR_TID.X ;  /* 0x0000000000007919 */ /* 0x000ea40000002100 */
[----:B--2---:R-:W-:-:S13]  /*0020*/  ISETP.GE.U32.AND P2, PT, R0, 0x20, PT ;  /* 0x000000200000780c */ /* 0x004fda0003f46070 */
[----:B------:R-:W-:Y:S05]  /*0030*/  @P2 BRA `(.L_x_0) ;  /* 0x0000000000b82947 */ /* 0x000fea0003800000 */
[----:B------:R-:W2:Y:S01]  /*0040*/  S2UR UR6, SR_CgaCtaId ;  /* 0x00000000000679c3 */ /* 0x000ea20000008800 */
[----:B------:R-:W-:Y:S01]  /*0050*/  NOP ;  /* 0x0000000000007918 */ /* 0x000fe20000000000 */
[----:B------:R-:W-:Y:S02]  /*0060*/  UMOV UR4, 0x40 ;  /* 0x0000004000047882 */ /* 0x000fe40000000000 */
[----:B--2---:R-:W-:-:S09]  /*0070*/  ULEA UR4, UR6, UR4, 0x18 ;  /* 0x0000000406047291 */ /* 0x004fd2000f8ec0ff */
[----:B------:R-:W2:Y:S01]  /*0080*/  LDS.U8 R2, [UR4] ;  /* 0x00000004ff027984 */ /* 0x000ea20008000000 */
[----:B------:R-:W-:Y:S02]  /*0090*/  UMOV UR4, 0x400 ;  /* 0x0000040000047882 */ /* 0x000fe40000000000 */
[----:B------:R-:W-:Y:S01]  /*00a0*/  ULEA UR4, UR6, UR4, 0x18 ;  /* 0x0000000406047291 */ /* 0x000fe2000f8ec0ff */
[----:B--2---:R-:W-:-:S13]  /*00b0*/  ISETP.NE.AND P0, PT, R2, RZ, PT ;  /* 0x000000ff0200720c */ /* 0x004fda0003f05270 */
[----:B------:R-:W-:Y:S05]  /*00c0*/  @P0 BRA `(.L_x_1) ;  /* 0x00000000007c0947 */ /* 0x000fea0003800000 */
[----:B------:R-:W-:-:S13]  /*00d0*/  ELECT P0, URZ, PT ;  /* 0x0000000000ff782f */ /* 0x000fda0003800000 */
[----:B------:R-:W-:Y:S05]  /*00e0*/  @!P0 BRA `(.L_x_2) ;  /* 0x0000000000848947 */ /* 0x000fea0003800000 */
[----:B------:R-:W-:Y:S01]  /*00f0*/  UMOV UR5, 0x4 ;  /* 0x0000000400057882 */ /* 0x000fe20000000000 */
[----:B------:R-:W-:Y:S02]  /*0100*/  IMAD.MOV.U32 R5, RZ, RZ, 0x1 ;  /* 0x00000001ff057424 */ /* 0x000fe400078e00ff */
[----:B------:R-:W-:Y:S02]  /*0110*/  IMAD.MOV.U32 R3, RZ, RZ, 0xf ;  /* 0x0000000fff037424 */ /* 0x000fe400078e00ff */
[----:B------:R-:W-:Y:S04]  /*0120*/  DEPBAR.LE SB2, 0x36 ;  /* 0x0000ad800000791a */ /* 0x000fe80000000000 */
[----:B------:R-:W2:Y:S02]  /*0130*/  UTCATOMSWS.FIND_AND_SET.ALIGN UP0, UR5, UR5 ;  /* 0x00000005000575e3 */ /* 0x000ea40008000800 */
[----:B--2---:R-:W-:-:S04]  /*0140*/  PLOP3.LUT P0, PT, PT, PT, UP0, 0x80, 0x8 ;  /* 0x000000000008781c */ /* 0x004fc80003f0f008 */
[----:B------:R-:W-:-:S04]  /*0150*/  SEL R2, RZ, 0xffffffff, !P0 ;  /* 0xffffffffff027807 */ /* 0x000fc80004000000 */
[----:B------:R-:W-:Y:S01]  /*0160*/  ISETP.NE.AND P0, PT, R2, RZ, PT ;  /* 0x000000ff0200720c */ /* 0x000fe20003f05270 */
[----:B------:R-:W-:-:S12]  /*0170*/  IMAD.U32 R2, RZ, RZ, UR5 ;  /* 0x00000005ff027e24 */ /* 0x000fd8000f8e00ff */
[----:B------:R-:W-:Y:S05]  /*0180*/  @P0 BRA `(.L_x_3) ;  /* 0x0000000000240947 */ /* 0x000fea0003800000 */
.L_x_4:
[----:B------:R-:W-:Y:S05]  /*0190*/  NANOSLEEP 0x64 ;  /* 0x000000640000795d */ /* 0x000fea0003800000 */
[----:B------:R-:W-:-:S05]  /*01a0*/  UMOV UR5, 0x4 ;  /* 0x0000000400057882 */ /* 0x000fca0000000000 */
[----:B------:R-:W-:Y:S04]  /*01b0*/  DEPBAR.LE SB2, 0x36 ;  /* 0x0000ad800000791a */ /* 0x000fe80000000000 */
[----:B------:R-:W2:Y:S02]  /*01c0*/  UTCATOMSWS.FIND_AND_SET.ALIGN UP0, UR5, UR5 ;  /* 0x00000005000575e3 */ /* 0x000ea40008000800 */
[----:B--2---:R-:W-:-:S04]  /*01d0*/  PLOP3.LUT P0, PT, PT, PT, UP0, 0x80, 0x8 ;  /* 0x000000000008781c */ /* 0x004fc80003f0f008 */
[----:B------:R-:W-:-:S04]  /*01e0*/  SEL R2, RZ, 0xffffffff, !P0 ;  /* 0xffffffffff027807 */ /* 0x000fc80004000000 */
[----:B------:R-:W-:Y:S01]  /*01f0*/  ISETP.NE.AND P0, PT, R2, RZ, PT ;  /* 0x000000ff0200720c */ /* 0x000fe20003f05270 */
[----:B------:R-:W-:-:S12]  /*0200*/  IMAD.U32 R2, RZ, RZ, UR5 ;  /* 0x00000005ff027e24 */ /* 0x000fd8000f8e00ff */
[----:B------:R-:W-:Y:S05]  /*0210*/  @!P0 BRA `(.L_x_4) ;  /* 0xfffffffc00dc8947 */ /* 0x000fea000383ffff */
.L_x_3:
[C---:B------:R-:W-:Y:S01]  /*0220*/  VIADD R4, R2.reuse, 0x10 ;  /* 0x0000001002047836 */ /* 0x040fe20000000000 */
[----:B------:R-:W-:Y:S01]  /*0230*/  UMOV UR5, 0x50 ;  /* 0x0000005000057882 */ /* 0x000fe20000000000 */
[----:B------:R-:W-:Y:S01]  /*0240*/  SHF.L.U32 R3, R3, R2, RZ ;  /* 0x0000000203037219 */ /* 0x000fe200000006ff */
[----:B------:R-:W-:Y:S01]  /*0250*/  ULEA UR5, UR6, UR5, 0x18 ;  /* 0x0000000506057291 */ /* 0x000fe2000f8ec0ff */
[----:B------:R-:W-:Y:S01]  /*0260*/  IMAD.SHL.U32 R2, R2, 0x20, RZ ;  /* 0x0000002002027824 */ /* 0x000fe200078e00ff */
[----:B------:R-:W-:-:S04]  /*0270*/  SHF.L.U32 R4, R5, R4, RZ ;  /* 0x0000000405047219 */ /* 0x000fc800000006ff */
[----:B------:R-:W-:-:S05]  /*0280*/  LOP3.LUT R3, R4, R3, RZ, 0xfc, !PT ;  /* 0x0000000304037212 */ /* 0x000fca00078efcff */
[----:B------:R2:W-:Y:S04]  /*0290*/  ATOMS.OR RZ, [UR5], R3 ;  /* 0x00000003ffff798c */ /* 0x0005e8000b000005 */
[----:B------:R2:W-:Y:S01]  /*02a0*/  STS [UR4], R2 ;  /* 0x00000002ff007988 */ /* 0x0005e20008000804 */
[----:B------:R-:W-:Y:S05]  /*02b0*/  BRA `(.L_x_2) ;  /* 0x0000000000107947 */ /* 0x000fea0003800000 */
.L_x_1:
[----:B------:R-:W-:Y:S01]  /*02c0*/  IMAD.MOV.U32 R3, RZ, RZ, -0x1 ;  /* 0xffffffffff037424 */ /* 0x000fe200078e00ff */
[----:B------:R-:W-:-:S04]  /*02d0*/  MOV R2, 0x300 ;  /* 0x0000030000027802 */ /* 0x000fc80000000f00 */
[----:B------:R2:W-:Y:S03]  /*02e0*/  STS [UR4], R3 ;  /* 0x00000003ff007988 */ /* 0x0005e60008000804 */
[----:B-12---:R-:W-:Y:S05]  /*02f0*/  CALL.REL.NOINC `($__internal_1_$__cuda_sm10x_tcgen05_guardrail_trap_phase_invalid_during_alloc) ;  /* 0x0000002400087944 */ /* 0x006fea0003c00000 */
.L_x_2:
[----:B------:R-:W-:Y:S05]  /*0300*/  WARPSYNC.ALL ;  /* 0x0000000000007948 */ /* 0x000fea0003800000 */
[----:B------:R-:W-:Y:S01]  /*0310*/  NOP ;  /* 0x0000000000007918 */ /* 0x000fe20000000000 */
.L_x_0:
[----:B------:R-:W3:Y:S08]  /*0320*/  S2UR UR4, SR_CgaCtaId ;  /* 0x00000000000479c3 */ /* 0x000ef00000008800 */
[----:B------:R-:W-:Y:S01]  /*0330*/  BAR.SYNC.DEFER_BLOCKING 0x0 ;  /* 0x0000000000007b1d */ /* 0x000fe20000010000 */
[----:B------:R-:W-:-:S05]  /*0340*/  LOP3.LUT R36, R0, 0xff, RZ, 0xc0, !PT ;  /* 0x000000ff00247812 */ /* 0x000fca00078ec0ff */
[----:B------:R-:W-:Y:S02]  /*0350*/  UMOV UR8, 0x400 ;  /* 0x0000040000087882 */ /* 0x000fe40000000000 */
[----:B--2---:R-:W2:Y:S08]  /*0360*/  LDC R3, c[0x0][0x398] ;  /* 0x0000e600ff037b82 */ /* 0x004eb00000000800 */
[----:B------:R-:W4:Y:S01]  /*0370*/  LDC R6, c[0x0][0x3a0] ;  /* 0x0000e800ff067b82 */ /* 0x000f220000000800 */
[----:B---3--:R-:W-:-:S07]  /*0380*/  ULEA UR8, UR4, UR8, 0x18 ;  /* 0x0000000804087291 */ /* 0x008fce000f8ec0ff */
[----:B------:R-:W3:Y:S02]  /*0390*/  S2UR UR11, SR_CTAID.Y ;  /* 0x00000000000b79c3 */ /* 0x000ee40000002600 */
[----:B------:R-:W5:Y:S06]  /*03a0*/  LDS R4, [UR8] ;  /* 0x00000008ff047984 */ /* 0x000f6c0008000800 */
[----:B------:R-:W-:Y:S06]  /*03b0*/  BAR.SYNC.DEFER_BLOCKING 0x0 ;  /* 0x0000000000007b1d */ /* 0x000fec0000010000 */
[----:B------:R-:W-:Y:S05]  /*03c0*/  @P2 BRA `(.L_x_5) ;  /* 0x0000000000182947 */ /* 0x000fea0003800000 */
[----:B------:R-:W-:Y:S01]  /*03d0*/  ELECT P0, URZ, PT ;  /* 0x0000000000ff782f */ /* 0x000fe20003800000 */
[----:B------:R-:W-:Y:S01]  /*03e0*/  IMAD.MOV.U32 R2, RZ, RZ, 0x1 ;  /* 0x00000001ff027424 */ /* 0x000fe200078e00ff */
[----:B------:R-:W-:Y:S01]  /*03f0*/  UMOV UR5, 0x40 ;  /* 0x0000004000057882 */ /* 0x000fe20000000000 */
[----:B------:R-:W-:Y:S01]  /*0400*/  UVIRTCOUNT.DEALLOC.SMPOOL 0x80 ;  /* 0x000000800000784c */ /* 0x000fe20000000000 */
[----:B------:R-:W-:-:S09]  /*0410*/  ULEA UR5, UR4, UR5, 0x18 ;  /* 0x0000000504057291 */ /* 0x000fd2000f8ec0ff */
[----:B------:R5:W-:Y:S03]  /*0420*/  @P0 STS.U8 [UR5], R2 ;  /* 0x00000002ff000988 */ /* 0x000be60008000005 */
.L_x_5:
[----:B------:R-:W5:Y:S01]  /*0430*/  S2UR UR4, SR_CTAID.Z ;  /* 0x00000000000479c3 */ /* 0x000f620000002700 */
[----:B------:R-:W4:Y:S01]  /*0440*/  LDCU UR5, c[0x0][0x370] ;  /* 0x00006e00ff0577ac */ /* 0x000f220008000800 */
[C---:B------:R-:W-:Y:S01]  /*0450*/  ISETP.GE.U32.AND P0, PT, R36.reuse, 0x20, PT ;  /* 0x000000202400780c */ /* 0x040fe20003f06070 */
[----:B--2--5:R-:W-:Y:S01]  /*0460*/  VIADD R2, R3, 0xffffffff ;  /* 0xffffffff03027836 */ /* 0x024fe20000000000 */
[C---:B------:R-:W-:Y:S01]  /*0470*/  ISETP.NE.U32.AND P3, PT, R36.reuse, RZ, PT ;  /* 0x000000ff2400720c */ /* 0x040fe20003f65070 */
[----:B------:R-:W2:Y:S01]  /*0480*/  LDCU UR6, c[0x0][0x374] ;  /* 0x00006e80ff0677ac */ /* 0x000ea20008000800 */
[----:B------:R-:W-:Y:S01]  /*0490*/  LEA R12, R36, UR8, 0x2 ;  /* 0x00000008240c7c11 */ /* 0x000fe2000f8e10ff */
[----:B----4-:R-:W-:Y:S01]  /*04a0*/  VIADD R9, R6, 0xffffffff ;  /* 0xffffffff06097836 */ /* 0x010fe20000000000 */
[----:B------:R-:W4:Y:S01]  /*04b0*/  S2UR UR27, SR_CTAID.X ;  /* 0x00000000001b79c3 */ /* 0x000f220000002500 */
[----:B------:R-:W5:Y:S01]  /*04c0*/  LDCU.64 UR16, c[0x0][0x3c0] ;  /* 0x00007800ff1077ac */ /* 0x000f620008000a00 */
[----:B------:R-:W-:Y:S01]  /*04d0*/  R2UR UR29, R4 ;  /* 0x00000000041d72ca */ /* 0x000fe200000e0000 */
[----:B------:R-:W-:Y:S04]  /*04e0*/  BSSY.RECONVERGENT B0, `(.L_x_6) ;  /* 0x0000011000007945 */ /* 0x000fe80003800200 */
[----:B------:R3:W-:Y:S01]  /*04f0*/  @!P0 STS [R12], RZ ;  /* 0x000000ff0c008388 */ /* 0x0007e20000000800 */
[----:B------:R-:W-:-:S03]  /*0500*/  NOP ;  /* 0x0000000000007918 */ /* 0x000fc60000000000 */
[----:B------:R3:W-:Y:S02]  /*0510*/  @!P3 STS [UR8+0x24], R2 ;  /* 0x00002402ff00b988 */ /* 0x0007e40008000808 */
[----:B--23--:R-:W-:Y:S02]  /*0520*/  UIMAD UR4, UR4, UR6, UR11 ;  /* 0x00000006040472a4 */ /* 0x00cfe4000f8e020b */
[----:B------:R2:W-:Y:S02]  /*0530*/  @!P3 STS [UR8+0x20], R9 ;  /* 0x00002009ff00b988 */ /* 0x0005e40008000808 */
[----:B----4-:R-:W-:-:S04]  /*0540*/  UIMAD UR4, UR4, UR5, UR27 ;  /* 0x00000005040472a4 */ /* 0x010fc8000f8e021b */
[----:B------:R-:W-:-:S04]  /*0550*/  UIMAD UR4, UR4, 0x180, URZ ;  /* 0x00000180040478a4 */ /* 0x000fc8000f8e02ff */
[----:B-----5:R-:W-:-:S04]  /*0560*/  UIADD3 UR12, UP0, UPT, UR4, UR16, URZ ;  /* 0x00000010040c7290 */ /* 0x020fc8000ff1e0ff */
[----:B------:R-:W-:Y:S01]  /*0570*/  ULEA.HI.X.SX32 UR13, UR4, UR17, 0x1, UP0 ;  /* 0x00000011040d7291 */ /* 0x000fe200080f0eff */
[----:B--2---:R-:W-:Y:S11]  /*0580*/  @P3 BRA `(.L_x_7) ;  /* 0x0000000000183947 */ /* 0x004ff60003800000 */
[----:B------:R-:W2:Y:S01]  /*0590*/  LDS R3, [UR8+0x8] ;  /* 0x00000808ff037984 */ /* 0x000ea20008000800 */
[----:B------:R-:W3:Y:S01]  /*05a0*/  LDC.64 R10, c[0x0][0x380] ;  /* 0x0000e000ff0a7b82 */ /* 0x000ee20000000a00 */
[----:B------:R-:W-:Y:S02]  /*05b0*/  IMAD.MOV.U32 R4, RZ, RZ, 0x70 ;  /* 0x00000070ff047424 */ /* 0x000fe400078e00ff */
[----:B---3--:R3:W-:Y:S03]  /*05c0*/  STS.64 [UR8], R10 ;  /* 0x0000000aff007988 */ /* 0x0087e60008000a08 */
[----:B--2---:R-:W-:-:S05]  /*05d0*/  LOP3.LUT R3, R3, 0x10, R4, 0xd8, !PT ;  /* 0x0000001003037812 */ /* 0x004fca00078ed804 */
[----:B------:R3:W-:Y:S02]  /*05e0*/  STS [UR8+0x8], R3 ;  /* 0x00000803ff007988 */ /* 0x0007e40008000808 */
.L_x_7:
[----:B------:R-:W-:Y:S05]  /*05f0*/  BSYNC.RECONVERGENT B0 ;  /* 0x0000000000007941 */ /* 0x000fea0003800200 */
.L_x_6:
[----:B------:R-:W-:Y:S04]  /*0600*/  BSSY.RECONVERGENT B0, `(.L_x_8) ;  /* 0x000000a000007945 */ /* 0x000fe80003800200 */
[----:B------:R-:W-:Y:S05]  /*0610*/  @P3 BRA `(.L_x_9) ;  /* 0x0000000000203947 */ /* 0x000fea0003800000 */
[----:B---3--:R-:W2:Y:S01]  /*0620*/  LDS R3, [UR8+0x34] ;  /* 0x00003408ff037984 */ /* 0x008ea20008000800 */
[----:B------:R-:W-:Y:S02]  /*0630*/  IMAD.MOV.U32 R4, RZ, RZ, 0x1f000000 ;  /* 0x1f000000ff047424 */ /* 0x000fe400078e00ff */
[----:B------:R-:W-:Y:S01]  /*0640*/  @!P3 IMAD.MOV.U32 R5, RZ, RZ, 0x3f ;  /* 0x0000003fff05b424 */ /* 0x000fe200078e00ff */
[----:B------:R-:W3:Y:S02]  /*0650*/  @!P3 LDS R8, [UR8+0x38] ;  /* 0x00003808ff08b984 */ /* 0x000ee40008000800 */
[----:B--2---:R-:W-:Y:S02]  /*0660*/  LOP3.LUT R3, R3, 0xff000000, R4, 0xb8, !PT ;  /* 0xff00000003037812 */ /* 0x004fe400078eb804 */
[----:B---3--:R-:W-:-:S03]  /*0670*/  @!P3 LOP3.LUT R4, R8, 0xff, R5, 0xb8, !PT ;  /* 0x000000ff0804b812 */ /* 0x008fc600078eb805 */
[----:B------:R2:W-:Y:S04]  /*0680*/  STS [UR8+0x34], R3 ;  /* 0x00003403ff007988 */ /* 0x0005e80008000808 */
[----:B------:R2:W-:Y:S02]  /*0690*/  @!P3 STS [UR8+0x38], R4 ;  /* 0x00003804ff00b988 */ /* 0x0005e40008000808 */
.L_x_9:
[----:B------:R-:W-:Y:S05]  /*06a0*/  BSYNC.RECONVERGENT B0 ;  /* 0x0000000000007941 */ /* 0x000fea0003800200 */
.L_x_8:
[----:B------:R-:W-:Y:S04]  /*06b0*/  BSSY.RECONVERGENT B0, `(.L_x_10) ;  /* 0x000000e000007945 */ /* 0x000fe80003800200 */
[----:B------:R-:W-:Y:S05]  /*06c0*/  @P3 BRA `(.L_x_11) ;  /* 0x0000000000303947 */ /* 0x000fea0003800000 */
[----:B--2---:R-:W2:Y:S01]  /*06d0*/  LDS R4, [UR8+0x34] ;  /* 0x00003408ff047984 */ /* 0x004ea20008000800 */
[----:B---3--:R-:W3:Y:S03]  /*06e0*/  LDC.64 R10, c[0x0][0x3a8] ;  /* 0x0000ea00ff0a7b82 */ /* 0x008ee60000000a00 */
[----:B------:R-:W4:Y:S01]  /*06f0*/  LDS R3, [UR8+0x1c] ;  /* 0x00001c08ff037984 */ /* 0x000f220008000800 */
[C---:B---3--:R-:W-:Y:S01]  /*0700*/  SHF.L.U64.HI R8, R10.reuse, 0x1, R11 ;  /* 0x000000010a087819 */ /* 0x048fe2000001020b */
[----:B------:R-:W-:-:S03]  /*0710*/  IMAD.SHL.U32 R5, R10, 0x2, RZ ;  /* 0x000000020a057824 */ /* 0x000fc600078e00ff */
[--C-:B------:R-:W-:Y:S02]  /*0720*/  SHF.R.U32.HI R10, RZ, 0x4, R8.reuse ;  /* 0x00000004ff0a7819 */ /* 0x100fe40000011608 */
[----:B------:R-:W-:-:S05]  /*0730*/  SHF.R.U64 R5, R5, 0x4, R8 ;  /* 0x0000000405057819 */ /* 0x000fca0000001208 */
[----:B------:R5:W-:Y:S01]  /*0740*/  STS [UR8+0xc], R5 ;  /* 0x00000c05ff007988 */ /* 0x000be20008000808 */
[----:B--2---:R-:W-:Y:S02]  /*0750*/  LOP3.LUT R4, R4, 0x7, RZ, 0xb8, !PT ;  /* 0x0000000704047812 */ /* 0x004fe400078eb8ff */
[----:B----4-:R-:W-:-:S03]  /*0760*/  LOP3.LUT R3, R3, 0xf, R10, 0xb8, !PT ;  /* 0x0000000f03037812 */ /* 0x010fc600078eb80a */
[----:B------:R5:W-:Y:S04]  /*0770*/  STS [UR8+0x34], R4 ;  /* 0x00003404ff007988 */ /* 0x000be80008000808 */
[----:B------:R5:W-:Y:S02]  /*0780*/  STS [UR8+0x1c], R3 ;  /* 0x00001c03ff007988 */ /* 0x000be40008000808 */
.L_x_11:
[----:B------:R-:W-:Y:S05]  /*0790*/  BSYNC.RECONVERGENT B0 ;  /* 0x0000000000007941 */ /* 0x000fea0003800200 */
.L_x_10:
[----:B------:R-:W-:Y:S04]  /*07a0*/  BSSY.RECONVERGENT B1, `(.L_x_12) ;  /* 0x000001a000017945 */ /* 0x000fe80003800200 */
[----:B------:R-:W-:Y:S04]  /*07b0*/  BSSY.RELIABLE B0, `(.L_x_13) ;  /* 0x0000015000007945 */ /* 0x000fe80003800100 */
[----:B------:R-:W-:Y:S05]  /*07c0*/  @P3 BRA `(.L_x_14) ;  /* 0x0000000000203947 */ /* 0x000fea0003800000 */
[----:B--23-5:R-:W2:Y:S02]  /*07d0*/  LDS R3, [UR8+0x34] ;  /* 0x00003408ff037984 */ /* 0x02cea40008000800 */
[----:B--2---:R-:W-:-:S05]  /*07e0*/  LOP3.LUT R3, R3, 0x38, RZ, 0xb8, !PT ;  /* 0x0000003803037812 */ /* 0x004fca00078eb8ff */
[----:B------:R2:W-:Y:S01]  /*07f0*/  STS [UR8+0x34], R3 ;  /* 0x00003403ff007988 */ /* 0x0005e20008000808 */
[----:B------:R-:W-:Y:S05]  /*0800*/  @P3 BRA `(.L_x_15) ;  /* 0x0000000000203947 */ /* 0x000fea0003800000 */
[----:B--2---:R-:W2:Y:S01]  /*0810*/  LDS R3, [UR8+0x8] ;  /* 0x00000808ff037984 */ /* 0x004ea20008000800 */
[----:B------:R-:W-:-:S05]  /*0820*/  IMAD.MOV.U32 R4, RZ, RZ, 0x780 ;  /* 0x00000780ff047424 */ /* 0x000fca00078e00ff */
[----:B--2---:R-:W-:-:S05]  /*0830*/  LOP3.LUT R3, R3, 0x500, R4, 0xd8, !PT ;  /* 0x0000050003037812 */ /* 0x004fca00078ed804 */
[----:B------:R4:W-:Y:S02]  /*0840*/  STS [UR8+0x8], R3 ;  /* 0x00000803ff007988 */ /* 0x0009e40008000808 */
.L_x_14:
[----:B------:R-:W-:Y:S05]  /*0850*/  @P3 BRA `(.L_x_16) ;  /* 0x0000000000283947 */ /* 0x000fea0003800000 */
[----:B--2345:R-:W2:Y:S02]  /*0860*/  LDS R3, [UR8+0x8] ;  /* 0x00000808ff037984 */ /* 0x03cea40008000800 */
[----:B--2---:R-:W-:-:S05]  /*0870*/  LOP3.LUT R3, R3, 0x1800, RZ, 0xb8, !PT ;  /* 0x0000180003037812 */ /* 0x004fca00078eb8ff */
[----:B------:R3:W-:Y:S02]  /*0880*/  STS [UR8+0x8], R3 ;  /* 0x00000803ff007988 */ /* 0x0007e40008000808 */
.L_x_15:
[----:B------:R-:W-:Y:S05]  /*0890*/  @P3 BREAK.RELIABLE B0 ;  /* 0x0000000000003942 */ /* 0x000fea0003800100 */
[----:B------:R-:W-:Y:S05]  /*08a0*/  @P3 BRA `(.L_x_17) ;  /* 0x0000000000243947 */ /* 0x000fea0003800000 */
[----:B------:R-:W4:Y:S01]  /*08b0*/  LDS R4, [UR8+0x8] ;  /* 0x00000808ff047984 */ /* 0x000f220008000800 */
[----:B--23--:R-:W-:-:S05]  /*08c0*/  IMAD.MOV.U32 R3, RZ, RZ, 0x6000 ;  /* 0x00006000ff037424 */ /* 0x00cfca00078e00ff */
[----:B----4-:R-:W-:-:S04]  /*08d0*/  LOP3.LUT R3, R4, 0x4000, R3, 0xd8, !PT ;  /* 0x0000400004037812 */ /* 0x010fc800078ed803 */
[----:B------:R-:W-:-:S05]  /*08e0*/  LOP3.LUT R3, R3, 0x400000, RZ, 0xb8, !PT ;  /* 0x0040000003037812 */ /* 0x000fca00078eb8ff */
[----:B------:R2:W-:Y:S02]  /*08f0*/  STS [UR8+0x8], R3 ;  /* 0x00000803ff007988 */ /* 0x0005e40008000808 */
.L_x_16:
[----:B------:R-:W-:Y:S05]  /*0900*/  BSYNC.RELIABLE B0 ;  /* 0x0000000000007941 */ /* 0x000fea0003800100 */
.L_x_13:
[----:B--2345:R-:W2:Y:S02]  /*0910*/  @!P3 LDS R3, [UR8+0x8] ;  /* 0x00000808ff03b984 */ /* 0x03cea40008000800 */
[----:B--2---:R-:W-:-:S05]  /*0920*/  @!P3 LOP3.LUT R3, R3, 0x8000, RZ, 0xb8, !PT ;  /* 0x000080000303b812 */ /* 0x004fca00078eb8ff */
[----:B------:R4:W-:Y:S02]  /*0930*/  @!P3 STS [UR8+0x8], R3 ;  /* 0x00000803ff00b988 */ /* 0x0009e40008000808 */
.L_x_17:
[----:B------:R-:W-:Y:S05]  /*0940*/  BSYNC.RECONVERGENT B1 ;  /* 0x0000000000017941 */ /* 0x000fea0003800200 */
.L_x_12:
[----:B------:R-:W-:Y:S05]  /*0950*/  WARPSYNC.ALL ;  /* 0x0000000000007948 */ /* 0x000fea0003800000 */
[----:B------:R-:W-:Y:S01]  /*0960*/  NOP ;  /* 0x0000000000007918 */ /* 0x000fe20000000000 */
[----:B------:R-:W-:Y:S05]  /*0970*/  @P0 BRA `(.L_x_18) ;  /* 0x0000000000300947 */ /* 0x000fea0003800000 */
[----:B--234-:R-:W2:Y:S01]  /*0980*/  S2R R3, SR_LANEID ;  /* 0x0000000000037919 */ /* 0x01cea20000000000 */
[----:B------:R-:W-:Y:S05]  /*0990*/  WARPSYNC.ALL ;  /* 0x0000000000007948 */ /* 0x000fea0003800000 */
[----:B------:R-:W-:Y:S01]  /*09a0*/  NOP ;  /* 0x0000000000007918 */ /* 0x000fe20000000000 */
[----:B--2---:R-:W-:-:S05]  /*09b0*/  IMAD.SHL.U32 R3, R3, 0x4, RZ ;  /* 0x0000000403037824 */ /* 0x004fca00078e00ff */
[----:B------:R-:W2:Y:S01]  /*09c0*/  LDS R7, [R3+UR8] ;  /* 0x0000000803077984 */ /* 0x000ea20008000800 */
[----:B------:R-:W-:-:S05]  /*09d0*/  IADD3 R4, P1, PT, R3, UR12, RZ ;  /* 0x0000000c03047c10 */ /* 0x000fca000ff3e0ff */
[----:B------:R-:W-:-:S05]  /*09e0*/  IMAD.X R5, RZ, RZ, UR13, P1 ;  /* 0x0000000dff057e24 */ /* 0x000fca00088e06ff */
[----:B--2---:R5:W2:Y:S01]  /*09f0*/  ATOMG.E.EXCH.STRONG.GPU PT, RZ, [R4], R7 ;  /* 0x0000000704ff73a8 */ /* 0x004aa200041ee100 */
[----:B------:R-:W-:-:S04]  /*0a00*/  DEPBAR {5,4,3,2,1,0} ;  /* 0x0000003f0000791a */ /* 0x000fc80000000000 */
[----:B------:R-:W3:Y:S02]  /*0a10*/  CCTL.E.C.LDCU.IV.DEEP [UR12] ;  /* 0x000000000c007540 */ /* 0x000ee40009c08000 */
[----:B---3--:R5:W-:Y:S01]  /*0a20*/  UTMACCTL.IV [UR12] ;  /* 0x000000000c0079b9 */ /* 0x008be20008000000 */
[----:B------:R-:W-:Y:S01]  /*0a30*/  NOP ;  /* 0x0000000000007918 */ /* 0x000fe20000000000 */
.L_x_18:
[----:B------:R-:W-:Y:S05]  /*0a40*/  @P0 BRA `(.L_x_19) ;  /* 0x00000000000c0947 */ /* 0x000fea0003800000 */
[----:B------:R0:W-:Y:S01]  /*0a50*/  UTMACMDFLUSH ;  /* 0x00000000000079b7 */ /* 0x0001e20000000000 */
[----:B------:R-:W-:Y:S05]  /*0a60*/  @P0 BRA `(.L_x_19) ;  /* 0x0000000000040947 */ /* 0x000fea0003800000 */
[----:B------:R-:W-:-:S04]  /*0a70*/  DEPBAR.LE SB0, 0x0 ;  /* 0x000080000000791a */ /* 0x000fc80000000000 */
.L_x_19:
[----:B------:R-:W-:Y:S05]  /*0a80*/  WARPSYNC.ALL ;  /* 0x0000000000007948 */ /* 0x000fea0003800000 */
[----:B------:R-:W-:Y:S01]  /*0a90*/  NOP ;  /* 0x0000000000007918 */ /* 0x000fe20000000000 */
[----:B--2---:R-:W-:Y:S06]  /*0aa0*/  BAR.SYNC.DEFER_BLOCKING 0x0 ;  /* 0x0000000000007b1d */ /* 0x004fec0000010000 */
[----:B------:R-:W-:Y:S02]  /*0ab0*/  BSSY.RECONVERGENT B1, `(.L_x_20) ;  /* 0x000000b000017945 */ /* 0x000fe40003800200 */
[----:B------:R-:W-:Y:S06]  /*0ac0*/  BAR.SYNC.DEFER_BLOCKING 0x0 ;  /* 0x0000000000007b1d */ /* 0x000fec0000010000 */
[----:B------:R2:W-:Y:S01]  /*0ad0*/  @!P0 STS [R12], RZ ;  /* 0x000000ff0c008388 */ /* 0x0005e20000000800 */
[----:B------:R-:W-:Y:S01]  /*0ae0*/  NOP ;  /* 0x0000000000007918 */ /* 0x000fe20000000000 */
[----:B------:R-:W-:Y:S05]  /*0af0*/  @P3 BRA `(.L_x_21) ;  /* 0x0000000000183947 */ /* 0x000fea0003800000 */
[----:B---34-:R-:W3:Y:S01]  /*0b00*/  LDS R3, [UR8+0x8] ;  /* 0x00000808ff037984 */ /* 0x018ee20008000800 */
[----:B------:R-:W4:Y:S01]  /*0b10*/  LDC.64 R10, c[0x0][0x388] ;  /* 0x0000e200ff0a7b82 */ /* 0x000f220000000a00 */
[----:B-----5:R-:W-:Y:S02]  /*0b20*/  IMAD.MOV.U32 R4, RZ, RZ, 0x70 ;  /* 0x00000070ff047424 */ /* 0x020fe400078e00ff */
[----:B----4-:R4:W-:Y:S03]  /*0b30*/  STS.64 [UR8], R10 ;  /* 0x0000000aff007988 */ /* 0x0109e60008000a08 */
[----:B---3--:R-:W-:-:S05]  /*0b40*/  LOP3.LUT R3, R3, 0x10, R4, 0xd8, !PT ;  /* 0x0000001003037812 */ /* 0x008fca00078ed804 */
[----:B------:R4:W-:Y:S02]  /*0b50*/  STS [UR8+0x8], R3 ;  /* 0x00000803ff007988 */ /* 0x0009e40008000808 */
.L_x_21:
[----:B-----5:R-:W-:Y:S05]  /*0b60*/  BSYNC.RECONVERGENT B1 ;  /* 0x0000000000017941 */ /* 0x020fea0003800200 */
.L_x_20:
[----:B------:R-:W-:Y:S04]  /*0b70*/  BSSY.RECONVERGENT B2, `(.L_x_22) ;  /* 0x000000f000027945 */ /* 0x000fe80003800200 */
[----:B------:R-:W-:Y:S04]  /*0b80*/  BSSY.RELIABLE B1, `(.L_x_23) ;  /* 0x000000c000017945 */ /* 0x000fe80003800100 */
[----:B------:R-:W-:Y:S05]  /*0b90*/  @P3 BRA `(.L_x_24) ;  /* 0x0000000000283947 */ /* 0x000fea0003800000 */
[----:B---34-:R-:W3:Y:S01]  /*0ba0*/  LDS R3, [UR8+0x34] ;  /* 0x00003408ff037984 */ /* 0x018ee20008000800 */
[----:B------:R-:W-:Y:S01]  /*0bb0*/  IMAD.MOV.U32 R4, RZ, RZ, 0x1f000000 ;  /* 0x1f000000ff047424 */ /* 0x000fe200078e00ff */
[----:B------:R-:W-:Y:S05]  /*0bc0*/  @P3 BREAK.RELIABLE B1 ;  /* 0x0000000000013942 */ /* 0x000fea0003800100 */
[----:B---3--:R-:W-:-:S05]  /*0bd0*/  LOP3.LUT R3, R3, 0xff000000, R4, 0xb8, !PT ;  /* 0xff00000003037812 */ /* 0x008fca00078eb804 */
[----:B------:R3:W-:Y:S01]  /*0be0*/  STS [UR8+0x34], R3 ;  /* 0x00003403ff007988 */ /* 0x0007e20008000808 */
[----:B------:R-:W-:Y:S05]  /*0bf0*/  @P3 BRA `(.L_x_25) ;  /* 0x0000000000183947 */ /* 0x000fea0003800000 */
[----:B------:R-:W4:Y:S01]  /*0c00*/  LDS R4, [UR8+0x38] ;  /* 0x00003808ff047984 */ /* 0x000f220008000800 */
[----:B---3--:R-:W-:-:S05]  /*0c10*/  IMAD.MOV.U32 R3, RZ, RZ, 0x7f ;  /* 0x0000007fff037424 */ /* 0x008fca00078e00ff */
[----:B----4-:R-:W-:-:S05]  /*0c20*/  LOP3.LUT R3, R4, 0xff, R3, 0xb8, !PT ;  /* 0x000000ff04037812 */ /* 0x010fca00078eb803 */
[----:B------:R5:W-:Y:S02]  /*0c30*/  STS [UR8+0x38], R3 ;  /* 0x00003803ff007988 */ /* 0x000be40008000808 */
.L_x_24:
[----:B------:R-:W-:Y:S05]  /*0c40*/  BSYNC.RELIABLE B1 ;  /* 0x0000000000017941 */ /* 0x000fea0003800100 */
.L_x_23:
[----:B------:R2:W-:Y:S02]  /*0c50*/  @!P3 STS [UR8+0x20], R9 ;  /* 0x00002009ff00b988 */ /* 0x0005e40008000808 */
.L_x_25:
[----:B------:R-:W-:Y:S05]  /*0c60*/  BSYNC.RECONVERGENT B2 ;  /* 0x0000000000027941 */ /* 0x000fea0003800200 */
.L_x_22:
[----:B------:R-:W-:Y:S05]  /*0c70*/  WARPSYNC.ALL ;  /* 0x0000000000007948 */ /* 0x000fea0003800000 */
[----:B------:R-:W-:Y:S01]  /*0c80*/  NOP ;  /* 0x0000000000007918 */ /* 0x000fe20000000000 */
[----:B---345:R-:W3:Y:S01]  /*0c90*/  LDC R3, c[0x0][0x39c] ;  /* 0x0000e700ff037b82 */ /* 0x038ee20000000800 */
[----:B------:R-:W-:Y:S01]  /*0ca0*/  BSSY.RECONVERGENT B2, `(.L_x_26) ;  /* 0x0000010000027945 */ /* 0x000fe20003800200 */
[----:B---3--:R-:W-:-:S05]  /*0cb0*/  VIADD R3, R3, 0xffffffff ;  /* 0xffffffff03037836 */ /* 0x008fca0000000000 */
[----:B------:R3:W-:Y:S01]  /*0cc0*/  @!P3 STS [UR8+0x24], R3 ;  /* 0x00002403ff00b988 */ /* 0x0007e20008000808 */
[----:B------:R-:W-:Y:S05]  /*0cd0*/  @P3 BRA `(.L_x_27) ;  /* 0x0000000000303947 */ /* 0x000fea0003800000 */
[----:B------:R-:W4:Y:S01]  /*0ce0*/  LDS R5, [UR8+0x34] ;  /* 0x00003408ff057984 */ /* 0x000f220008000800 */
[----:B------:R-:W5:Y:S03]  /*0cf0*/  LDC.64 R10, c[0x0][0x3b0] ;  /* 0x0000ec00ff0a7b82 */ /* 0x000f660000000a00 */
[----:B------:R-:W2:Y:S01]  /*0d00*/  LDS R4, [UR8+0x1c] ;  /* 0x00001c08ff047984 */ /* 0x000ea20008000800 */
[C---:B-----5:R-:W-:Y:S01]  /*0d10*/  SHF.L.U64.HI R8, R10.reuse, 0x1, R11 ;  /* 0x000000010a087819 */ /* 0x060fe2000001020b */
[----:B------:R-:W-:-:S03]  /*0d20*/  IMAD.SHL.U32 R7, R10, 0x2, RZ ;  /* 0x000000020a077824 */ /* 0x000fc600078e00ff */
[--C-:B--2---:R-:W-:Y:S02]  /*0d30*/  SHF.R.U32.HI R9, RZ, 0x4, R8.reuse ;  /* 0x00000004ff097819 */ /* 0x104fe40000011608 */
[----:B------:R-:W-:-:S05]  /*0d40*/  SHF.R.U64 R7, R7, 0x4, R8 ;  /* 0x0000000407077819 */ /* 0x000fca0000001208 */
[----:B------:R5:W-:Y:S01]  /*0d50*/  STS [UR8+0xc], R7 ;  /* 0x00000c07ff007988 */ /* 0x000be20008000808 */
[----:B----4-:R-:W-:Y:S02]  /*0d60*/  LOP3.LUT R5, R5, 0x7, RZ, 0xb8, !PT ;  /* 0x0000000705057812 */ /* 0x010fe400078eb8ff */
[----:B------:R-:W-:-:S03]  /*0d70*/  LOP3.LUT R4, R4, 0xf, R9, 0xb8, !PT ;  /* 0x0000000f04047812 */ /* 0x000fc600078eb809 */
[----:B------:R5:W-:Y:S04]  /*0d80*/  STS [UR8+0x34], R5 ;  /* 0x00003405ff007988 */ /* 0x000be80008000808 */
[----:B------:R5:W-:Y:S02]  /*0d90*/  STS [UR8+0x1c], R4 ;  /* 0x00001c04ff007988 */ /* 0x000be40008000808 */
.L_x_27:
[----:B------:R-:W-:Y:S05]  /*0da0*/  BSYNC.RECONVERGENT B2 ;  /* 0x0000000000027941 */ /* 0x000fea0003800200 */
.L_x_26:
[----:B------:R-:W-:Y:S04]  /*0db0*/  BSSY.RECONVERGENT B3, `(.L_x_28) ;  /* 0x000001a000037945 */ /* 0x000fe80003800200 */
[----:B------:R-:W-:Y:S04]  /*0dc0*/  BSSY.RELIABLE B2, `(.L_x_29) ;  /* 0x0000015000027945 */ /* 0x000fe80003800100 */
[----:B------:R-:W-:Y:S05]  /*0dd0*/  @P3 BRA `(.L_x_30) ;  /* 0x0000000000203947 */ /* 0x000fea0003800000 */
[----:B-----5:R-:W4:Y:S02]  /*0de0*/  LDS R4, [UR8+0x34] ;  /* 0x00003408ff047984 */ /* 0x020f240008000800 */
[----:B----4-:R-:W-:-:S05]  /*0df0*/  LOP3.LUT R4, R4, 0x38, RZ, 0xb8, !PT ;  /* 0x0000003804047812 */ /* 0x010fca00078eb8ff */
[----:B------:R4:W-:Y:S01]  /*0e00*/  STS [UR8+0x34], R4 ;  /* 0x00003404ff007988 */ /* 0x0009e20008000808 */
[----:B------:R-:W-:Y:S05]  /*0e10*/  @P3 BRA `(.L_x_31) ;  /* 0x0000000000203947 */ /* 0x000fea0003800000 */
[----:B----4-:R-:W4:Y:S01]  /*0e20*/  LDS R4, [UR8+0x8] ;  /* 0x00000808ff047984 */ /* 0x010f220008000800 */
[----:B------:R-:W-:-:S05]  /*0e30*/  IMAD.MOV.U32 R5, RZ, RZ, 0x780 ;  /* 0x00000780ff057424 */ /* 0x000fca00078e00ff */
[----:B----4-:R-:W-:-:S05]  /*0e40*/  LOP3.LUT R4, R4, 0x500, R5, 0xd8, !PT ;  /* 0x0000050004047812 */ /* 0x010fca00078ed805 */
[----:B------:R4:W-:Y:S02]  /*0e50*/  STS [UR8+0x8], R4 ;  /* 0x00000804ff007988 */ /* 0x0009e40008000808 */
.L_x_30:
[----:B------:R-:W-:Y:S05]  /*0e60*/  @P3 BRA `(.L_x_32) ;  /* 0x0000000000283947 */ /* 0x000fea0003800000 */
[----:B----45:R-:W4:Y:S02]  /*0e70*/  LDS R4, [UR8+0x8] ;  /* 0x00000808ff047984 */ /* 0x030f240008000800 */
[----:B----4-:R-:W-:-:S05]  /*0e80*/  LOP3.LUT R4, R4, 0x1800, RZ, 0xb8, !PT ;  /* 0x0000180004047812 */ /* 0x010fca00078eb8ff */
[----:B------:R5:W-:Y:S02]  /*0e90*/  STS [UR8+0x8], R4 ;  /* 0x00000804ff007988 */ /* 0x000be40008000808 */
.L_x_31:
[----:B------:R-:W-:Y:S05]  /*0ea0*/  @P3 BREAK.RELIABLE B2 ;  /* 0x0000000000023942 */ /* 0x000fea0003800100 */
[----:B------:R-:W-:Y:S05]  /*0eb0*/  @P3 BRA `(.L_x_33) ;  /* 0x0000000000243947 */ /* 0x000fea0003800000 */
[----:B----45:R-:W4:Y:S01]  /*0ec0*/  LDS R4, [UR8+0x8] ;  /* 0x00000808ff047984 */ /* 0x030f220008000800 */
[----:B------:R-:W-:-:S05]  /*0ed0*/  IMAD.MOV.U32 R5, RZ, RZ, 0x6000 ;  /* 0x00006000ff057424 */ /* 0x000fca00078e00ff */
[----:B----4-:R-:W-:-:S04]  /*0ee0*/  LOP3.LUT R4, R4, 0x4000, R5, 0xd8, !PT ;  /* 0x0000400004047812 */ /* 0x010fc800078ed805 */
[----:B------:R-:W-:-:S05]  /*0ef0*/  LOP3.LUT R4, R4, 0x400000, RZ, 0xb8, !PT ;  /* 0x0040000004047812 */ /* 0x000fca00078eb8ff */
[----:B------:R4:W-:Y:S02]  /*0f00*/  STS [UR8+0x8], R4 ;  /* 0x00000804ff007988 */ /* 0x0009e40008000808 */
.L_x_32:
[----:B------:R-:W-:Y:S05]  /*0f10*/  BSYNC.RELIABLE B2 ;  /* 0x0000000000027941 */ /* 0x000fea0003800100 */
.L_x_29:
[----:B----45:R-:W4:Y:S02]  /*0f20*/  @!P3 LDS R4, [UR8+0x8] ;  /* 0x00000808ff04b984 */ /* 0x030f240008000800 */
[----:B----4-:R-:W-:-:S05]  /*0f30*/  @!P3 LOP3.LUT R4, R4, 0x8000, RZ, 0xb8, !PT ;  /* 0x000080000404b812 */ /* 0x010fca00078eb8ff */
[----:B------:R4:W-:Y:S02]  /*0f40*/  @!P3 STS [UR8+0x8], R4 ;  /* 0x00000804ff00b988 */ /* 0x0009e40008000808 */
.L_x_33:
[----:B------:R-:W-:Y:S05]  /*0f50*/  BSYNC.RECONVERGENT B3 ;  /* 0x0000000000037941 */ /* 0x000fea0003800200 */
.L_x_28:
[----:B------:R-:W-:Y:S05]  /*0f60*/  WARPSYNC.ALL ;  /* 0x0000000000007948 */ /* 0x000fea0003800000 */
[----:B------:R-:W-:Y:S01]  /*0f70*/  NOP ;  /* 0x0000000000007918 */ /* 0x000fe20000000000 */
[----:B------:R-:W-:-:S04]  /*0f80*/  UIADD3 UR5, UPT, UPT, UR4, 0x80, URZ ;  /* 0x0000008004057890 */ /* 0x000fc8000fffe0ff */
[----:B------:R-:W-:-:S04]  /*0f90*/  UIADD3 UR14, UP0, UPT, UR5, UR16, URZ ;  /* 0x00000010050e7290 */ /* 0x000fc8000ff1e0ff */
[----:B------:R-:W-:Y:S01]  /*0fa0*/  ULEA.HI.X.SX32 UR15, UR5, UR17, 0x1, UP0 ;  /* 0x00000011050f7291 */ /* 0x000fe200080f0eff */
[----:B------:R-:W-:Y:S11]  /*0fb0*/  @P0 BRA `(.L_x_34) ;  /* 0x0000000000300947 */ /* 0x000ff60003800000 */
[----:B----45:R-:W4:Y:S01]  /*0fc0*/  S2R R4, SR_LANEID ;  /* 0x0000000000047919 */ /* 0x030f220000000000 */
[----:B------:R-:W-:Y:S05]  /*0fd0*/  WARPSYNC.ALL ;  /* 0x0000000000007948 */ /* 0x000fea0003800000 */
[----:B------:R-:W-:Y:S01]  /*0fe0*/  NOP ;  /* 0x0000000000007918 */ /* 0x000fe20000000000 */
[----:B----4-:R-:W-:-:S05]  /*0ff0*/  IMAD.SHL.U32 R8, R4, 0x4, RZ ;  /* 0x0000000404087824 */ /* 0x010fca00078e00ff */
[----:B------:R-:W4:Y:S01]  /*1000*/  LDS R7, [R8+UR8] ;  /* 0x0000000808077984 */ /* 0x000f220008000800 */
[----:B------:R-:W-:-:S05]  /*1010*/  IADD3 R4, P1, PT, R8, UR14, RZ ;  /* 0x0000000e08047c10 */ /* 0x000fca000ff3e0ff */
[----:B------:R-:W-:-:S05]  /*1020*/  IMAD.X R5, RZ, RZ, UR15, P1 ;  /* 0x0000000fff057e24 */ /* 0x000fca00088e06ff */
[----:B----4-:R4:W5:Y:S01]  /*1030*/  ATOMG.E.EXCH.STRONG.GPU PT, RZ, [R4], R7 ;  /* 0x0000000704ff73a8 */ /* 0x01096200041ee100 */
[----:B------:R-:W-:-:S04]  /*1040*/  DEPBAR {5,4,3,2,1,0} ;  /* 0x0000003f0000791a */ /* 0x000fc80000000000 */
[----:B------:R-:W2:Y:S02]  /*1050*/  CCTL.E.C.LDCU.IV.DEEP [UR14] ;  /* 0x000000000e007540 */ /* 0x000ea40009c08000 */
[----:B--2---:R4:W-:Y:S01]  /*1060*/  UTMACCTL.IV [UR14] ;  /* 0x000000000e0079b9 */ /* 0x0049e20008000000 */
[----:B------:R-:W-:Y:S01]  /*1070*/  NOP ;  /* 0x0000000000007918 */ /* 0x000fe20000000000 */
.L_x_34:
[----:B------:R-:W-:Y:S05]  /*1080*/  @P0 BRA `(.L_x_35) ;  /* 0x00000000000c0947 */ /* 0x000fea0003800000 */
[----:B------:R0:W-:Y:S01]  /*1090*/  UTMACMDFLUSH ;  /* 0x00000000000079b7 */ /* 0x0001e20000000000 */
[----:B------:R-:W-:Y:S05]  /*10a0*/  @P0 BRA `(.L_x_35) ;  /* 0x0000000000040947 */ /* 0x000fea0003800000 */
[----:B------:R-:W-:-:S04]  /*10b0*/  DEPBAR.LE SB0, 0x0 ;  /* 0x000080000000791a */ /* 0x000fc80000000000 */
.L_x_35:
[----:B------:R-:W-:Y:S05]  /*10c0*/  WARPSYNC.ALL ;  /* 0x0000000000007948 */ /* 0x000fea0003800000 */
[----:B------:R-:W-:Y:S01]  /*10d0*/  NOP ;  /* 0x0000000000007918 */ /* 0x000fe20000000000 */
[----:B-----5:R-:W-:Y:S06]  /*10e0*/  BAR.SYNC.DEFER_BLOCKING 0x0 ;  /* 0x0000000000007b1d */ /* 0x020fec0000010000 */
[----:B------:R-:W-:Y:S02]  /*10f0*/  BSSY.RECONVERGENT B3, `(.L_x_36) ;  /* 0x000000b000037945 */ /* 0x000fe40003800200 */
[----:B------:R-:W-:Y:S06]  /*1100*/  BAR.SYNC.DEFER_BLOCKING 0x0 ;  /* 0x0000000000007b1d */ /* 0x000fec0000010000 */
[----:B------:R5:W-:Y:S01]  /*1110*/  @!P0 STS [R12], RZ ;  /* 0x000000ff0c008388 */ /* 0x000be20000000800 */
[----:B------:R-:W-:Y:S01]  /*1120*/  NOP ;  /* 0x0000000000007918 */ /* 0x000fe20000000000 */
[----:B------:R-:W-:Y:S05]  /*1130*/  @P3 BRA `(.L_x_37) ;  /* 0x0000000000183947 */ /* 0x000fea0003800000 */
[----:B----4-:R-:W4:Y:S01]  /*1140*/  LDS R4, [UR8+0x8] ;  /* 0x00000808ff047984 */ /* 0x010f220008000800 */
[----:B--2---:R-:W2:Y:S01]  /*1150*/  LDC.64 R8, c[0x0][0x390] ;  /* 0x0000e400ff087b82 */ /* 0x004ea20000000a00 */
[----:B------:R-:W-:Y:S02]  /*1160*/  IMAD.MOV.U32 R5, RZ, RZ, 0x70 ;  /* 0x00000070ff057424 */ /* 0x000fe400078e00ff */
[----:B--2---:R2:W-:Y:S03]  /*1170*/  STS.64 [UR8], R8 ;  /* 0x00000008ff007988 */ /* 0x0045e60008000a08 */
[----:B----4-:R-:W-:-:S05]  /*1180*/  LOP3.LUT R4, R4, 0x10, R5, 0xd8, !PT ;  /* 0x0000001004047812 */ /* 0x010fca00078ed805 */
[----:B------:R2:W-:Y:S02]  /*1190*/  STS [UR8+0x8], R4 ;  /* 0x00000804ff007988 */ /* 0x0005e40008000808 */
.L_x_37:
[----:B----4-:R-:W-:Y:S05]  /*11a0*/  BSYNC.RECONVERGENT B3 ;  /* 0x0000000000037941 */ /* 0x010fea0003800200 */
.L_x_36:
[----:B------:R-:W-:Y:S04]  /*11b0*/  BSSY.RECONVERGENT B4, `(.L_x_38) ;  /* 0x0000011000047945 */ /* 0x000fe80003800200 */
[----:B------:R-:W-:Y:S04]  /*11c0*/  BSSY.RELIABLE B3, `(.L_x_39) ;  /* 0x000000e000037945 */ /* 0x000fe80003800100 */
[----:B------:R-:W-:Y:S05]  /*11d0*/  @P3 BRA `(.L_x_40) ;  /* 0x0000000000243947 */ /* 0x000fea0003800000 */
[----:B--2---:R-:W2:Y:S01]  /*11e0*/  LDS R4, [UR8+0x34] ;  /* 0x00003408ff047984 */ /* 0x004ea20008000800 */
[----:B------:R-:W-:-:S05]  /*11f0*/  IMAD.MOV.U32 R5, RZ, RZ, 0x3f000000 ;  /* 0x3f000000ff057424 */ /* 0x000fca00078e00ff */
[----:B--2---:R-:W-:-:S05]  /*1200*/  LOP3.LUT R4, R4, 0xff000000, R5, 0xb8, !PT ;  /* 0xff00000004047812 */ /* 0x004fca00078eb805 */
[----:B------:R2:W-:Y:S01]  /*1210*/  STS [UR8+0x34], R4 ;  /* 0x00003404ff007988 */ /* 0x0005e20008000808 */
[----:B------:R-:W-:Y:S05]  /*1220*/  @P3 BRA `(.L_x_41) ;  /* 0x00000000001c3947 */ /* 0x000fea0003800000 */
[----:B--2---:R-:W2:Y:S01]  /*1230*/  LDS R4, [UR8+0x38] ;  /* 0x00003808ff047984 */ /* 0x004ea20008000800 */
[----:B------:R-:W-:-:S05]  /*1240*/  IMAD.MOV.U32 R5, RZ, RZ, 0x3f ;  /* 0x0000003fff057424 */ /* 0x000fca00078e00ff */
[----:B--2---:R-:W-:-:S05]  /*1250*/  LOP3.LUT R4, R4, 0xff, R5, 0xb8, !PT ;  /* 0x000000ff04047812 */ /* 0x004fca00078eb805 */
[----:B------:R4:W-:Y:S02]  /*1260*/  STS [UR8+0x38], R4 ;  /* 0x00003804ff007988 */ /* 0x0009e40008000808 */
.L_x_40:
[----:B------:R-:W-:Y:S05]  /*1270*/  @P3 BREAK.RELIABLE B3 ;  /* 0x0000000000033942 */ /* 0x000fea0003800100 */
[----:B------:R-:W-:Y:S05]  /*1280*/  @P3 BRA `(.L_x_42) ;  /* 0x00000000000c3947 */ /* 0x000fea0003800000 */
[----:B------:R2:W-:Y:S02]  /*1290*/  STS [UR8+0x20], R3 ;  /* 0x00002003ff007988 */ /* 0x0005e40008000808 */
.L_x_41:
[----:B------:R-:W-:Y:S05]  /*12a0*/  BSYNC.RELIABLE B3 ;  /* 0x0000000000037941 */ /* 0x000fea0003800100 */
.L_x_39:
[----:B------:R2:W-:Y:S02]  /*12b0*/  @!P3 STS [UR8+0x24], R2 ;  /* 0x00002402ff00b988 */ /* 0x0005e40008000808 */
.L_x_42:
[----:B------:R-:W-:Y:S05]  /*12c0*/  BSYNC.RECONVERGENT B4 ;  /* 0x0000000000047941 */ /* 0x000fea0003800200 */
.L_x_38:
[----:B------:R-:W-:Y:S05]  /*12d0*/  WARPSYNC.ALL ;  /* 0x0000000000007948 */ /* 0x000fea0003800000 */
[----:B------:R-:W-:Y:S01]  /*12e0*/  NOP ;  /* 0x0000000000007918 */ /* 0x000fe20000000000 */
[----:B------:R-:W-:Y:S04]  /*12f0*/  BSSY.RECONVERGENT B4, `(.L_x_43) ;  /* 0x000000e000047945 */ /* 0x000fe80003800200 */
[----:B------:R-:W-:Y:S05]  /*1300*/  @P3 BRA `(.L_x_44) ;  /* 0x0000000000303947 */ /* 0x000fea0003800000 */
[----:B--23--:R-:W2:Y:S01]  /*1310*/  LDS R3, [UR8+0x34] ;  /* 0x00003408ff037984 */ /* 0x00cea20008000800 */
[----:B----4-:R-:W3:Y:S03]  /*1320*/  LDC.64 R4, c[0x0][0x3b8] ;  /* 0x0000ee00ff047b82 */ /* 0x010ee60000000a00 */
        /* <DEDUP_REMOVED lines=10> */
.L_x_44:
[----:B------:R-:W-:Y:S05]  /*13d0*/  BSYNC.RECONVERGENT B4 ;  /* 0x0000000000047941 */ /* 0x000fea0003800200 */
.L_x_43:
[----:B------:R-:W-:Y:S04]  /*13e0*/  BSSY.RECONVERGENT B5, `(.L_x_45) ;  /* 0x000001a000057945 */ /* 0x000fe80003800200 */
[----:B------:R-:W-:Y:S04]  /*13f0*/  BSSY.RELIABLE B4, `(.L_x_46) ;  /* 0x0000015000047945 */ /* 0x000fe80003800100 */
[----:B------:R-:W-:Y:S05]  /*1400*/  @P3 BRA `(.L_x_47) ;  /* 0x0000000000203947 */ /* 0x000fea0003800000 */
[----:B--23--:R-:W2:Y:S02]  /*1410*/  LDS R2, [UR8+0x34] ;  /* 0x00003408ff027984 */ /* 0x00cea40008000800 */
[----:B--2---:R-:W-:-:S05]  /*1420*/  LOP3.LUT R2, R2, 0x38, RZ, 0xb8, !PT ;  /* 0x0000003802027812 */ /* 0x004fca00078eb8ff */
[----:B------:R2:W-:Y:S01]  /*1430*/  STS [UR8+0x34], R2 ;  /* 0x00003402ff007988 */ /* 0x0005e20008000808 */
[----:B------:R-:W-:Y:S05]  /*1440*/  @P3 BRA `(.L_x_48) ;  /* 0x0000000000203947 */ /* 0x000fea0003800000 */
[----:B--2---:R-:W2:Y:S01]  /*1450*/  LDS R2, [UR8+0x8] ;  /* 0x00000808ff027984 */ /* 0x004ea20008000800 */
[----:B------:R-:W-:-:S05]  /*1460*/  IMAD.MOV.U32 R3, RZ, RZ, 0x780 ;  /* 0x00000780ff037424 */ /* 0x000fca00078e00ff */
[----:B--2---:R-:W-:-:S05]  /*1470*/  LOP3.LUT R2, R2, 0x500, R3, 0xd8, !PT ;  /* 0x0000050002027812 */ /* 0x004fca00078ed803 */
[----:B------:R2:W-:Y:S02]  /*1480*/  STS [UR8+0x8], R2 ;  /* 0x00000802ff007988 */ /* 0x0005e40008000808 */
.L_x_47:
[----:B------:R-:W-:Y:S05]  /*1490*/  @P3 BRA `(.L_x_49) ;  /* 0x0000000000283947 */ /* 0x000fea0003800000 */
[----:B--23--:R-:W2:Y:S02]  /*14a0*/  LDS R2, [UR8+0x8] ;  /* 0x00000808ff027984 */ /* 0x00cea40008000800 */
[----:B--2---:R-:W-:-:S05]  /*14b0*/  LOP3.LUT R2, R2, 0x1800, RZ, 0xb8, !PT ;  /* 0x0000180002027812 */ /* 0x004fca00078eb8ff */
[----:B------:R3:W-:Y:S02]  /*14c0*/  STS [UR8+0x8], R2 ;  /* 0x00000802ff007988 */ /* 0x0007e40008000808 */
.L_x_48:
[----:B------:R-:W-:Y:S05]  /*14d0*/  @P3 BREAK.RELIABLE B4 ;  /* 0x0000000000043942 */ /* 0x000fea0003800100 */
[----:B------:R-:W-:Y:S05]  /*14e0*/  @P3 BRA `(.L_x_50) ;  /* 0x0000000000243947 */ /* 0x000fea0003800000 */
[----:B--23--:R-:W2:Y:S01]  /*14f0*/  LDS R2, [UR8+0x8] ;  /* 0x00000808ff027984 */ /* 0x00cea20008000800 */
[----:B------:R-:W-:-:S05]  /*1500*/  IMAD.MOV.U32 R3, RZ, RZ, 0x6000 ;  /* 0x00006000ff037424 */ /* 0x000fca00078e00ff */
[----:B--2---:R-:W-:-:S04]  /*1510*/  LOP3.LUT R2, R2, 0x6000, R3, 0xd8, !PT ;  /* 0x0000600002027812 */ /* 0x004fc800078ed803 */
[----:B------:R-:W-:-:S05]  /*1520*/  LOP3.LUT R2, R2, 0x400000, RZ, 0xb8, !PT ;  /* 0x0040000002027812 */ /* 0x000fca00078eb8ff */
[----:B------:R2:W-:Y:S02]  /*1530*/  STS [UR8+0x8], R2 ;  /* 0x00000802ff007988 */ /* 0x0005e40008000808 */
.L_x_49:
[----:B------:R-:W-:Y:S05]  /*1540*/  BSYNC.RELIABLE B4 ;  /* 0x0000000000047941 */ /* 0x000fea0003800100 */
.L_x_46:
[----:B--23--:R-:W2:Y:S02]  /*1550*/  @!P3 LDS R2, [UR8+0x8] ;  /* 0x00000808ff02b984 */ /* 0x00cea40008000800 */
[----:B--2---:R-:W-:-:S05]  /*1560*/  @!P3 LOP3.LUT R2, R2, 0x8000, RZ, 0xb8, !PT ;  /* 0x000080000202b812 */ /* 0x004fca00078eb8ff */
[----:B------:R2:W-:Y:S02]  /*1570*/  @!P3 STS [UR8+0x8], R2 ;  /* 0x00000802ff00b988 */ /* 0x0005e40008000808 */
.L_x_50:
[----:B------:R-:W-:Y:S05]  /*1580*/  BSYNC.RECONVERGENT B5 ;  /* 0x0000000000057941 */ /* 0x000fea0003800200 */
.L_x_45:
[----:B------:R-:W-:Y:S05]  /*1590*/  WARPSYNC.ALL ;  /* 0x0000000000007948 */ /* 0x000fea0003800000 */
[----:B------:R-:W-:Y:S01]  /*15a0*/  NOP ;  /* 0x0000000000007918 */ /* 0x000fe20000000000 */
[----:B------:R-:W-:-:S04]  /*15b0*/  UIADD3 UR4, UPT, UPT, UR4, 0x100, URZ ;  /* 0x0000010004047890 */ /* 0x000fc8000fffe0ff */
[----:B------:R-:W-:-:S04]  /*15c0*/  UIADD3 UR23, UP0, UPT, UR4, UR16, URZ ;  /* 0x0000001004177290 */ /* 0x000fc8000ff1e0ff */
[----:B------:R-:W-:Y:S01]  /*15d0*/  ULEA.HI.X.SX32 UR28, UR4, UR17, 0x1, UP0 ;  /* 0x00000011041c7291 */ /* 0x000fe200080f0eff */
[----:B------:R-:W-:Y:S11]  /*15e0*/  @P0 BRA `(.L_x_51) ;  /* 0x0000000000380947 */ /* 0x000ff60003800000 */
[----:B--23--:R-:W2:Y:S01]  /*15f0*/  S2R R2, SR_LANEID ;  /* 0x0000000000027919 */ /* 0x00cea20000000000 */
[----:B------:R-:W-:Y:S05]  /*1600*/  WARPSYNC.ALL ;  /* 0x0000000000007948 */ /* 0x000fea0003800000 */
[----:B------:R-:W-:Y:S01]  /*1610*/  NOP ;  /* 0x0000000000007918 */ /* 0x000fe20000000000 */
[----:B--2-4-:R-:W-:-:S05]  /*1620*/  IMAD.SHL.U32 R4, R2, 0x4, RZ ;  /* 0x0000000402047824 */ /* 0x014fca00078e00ff */
[----:B------:R-:W2:Y:S01]  /*1630*/  LDS R5, [R4+UR8] ;  /* 0x0000000804057984 */ /* 0x000ea20008000800 */
[----:B------:R-:W-:Y:S01]  /*1640*/  IADD3 R2, P1, PT, R4, UR23, RZ ;  /* 0x0000001704027c10 */ /* 0x000fe2000ff3e0ff */
[----:B------:R-:W-:-:S04]  /*1650*/  UMOV UR4, UR23 ;  /* 0x0000001700047c82 */ /* 0x000fc80008000000 */
[----:B------:R-:W-:Y:S01]  /*1660*/  IMAD.X R3, RZ, RZ, UR28, P1 ;  /* 0x0000001cff037e24 */ /* 0x000fe200088e06ff */
[----:B------:R-:W-:-:S04]  /*1670*/  UMOV UR5, UR28 ;  /* 0x0000001c00057c82 */ /* 0x000fc80008000000 */
[----:B--2---:R2:W3:Y:S01]  /*1680*/  ATOMG.E.EXCH.STRONG.GPU PT, RZ, [R2], R5 ;  /* 0x0000000502ff73a8 */ /* 0x0044e200041ee100 */
[----:B------:R-:W-:-:S04]  /*1690*/  DEPBAR {5,4,3,2,1,0} ;  /* 0x0000003f0000791a */ /* 0x000fc80000000000 */
[----:B------:R-:W4:Y:S02]  /*16a0*/  CCTL.E.C.LDCU.IV.DEEP [UR4] ;  /* 0x0000000004007540 */ /* 0x000f240009c08000 */
[----:B----4-:R2:W-:Y:S01]  /*16b0*/  UTMACCTL.IV [UR4] ;  /* 0x00000000040079b9 */ /* 0x0105e20008000000 */
[----:B------:R-:W-:Y:S01]  /*16c0*/  NOP ;  /* 0x0000000000007918 */ /* 0x000fe20000000000 */
.L_x_51:
[----:B------:R-:W-:Y:S05]  /*16d0*/  @P0 BRA `(.L_x_52) ;  /* 0x00000000000c0947 */ /* 0x000fea0003800000 */
[----:B------:R0:W-:Y:S01]  /*16e0*/  UTMACMDFLUSH ;  /* 0x00000000000079b7 */ /* 0x0001e20000000000 */
[----:B------:R-:W-:Y:S05]  /*16f0*/  @P0 BRA `(.L_x_52) ;  /* 0x0000000000040947 */ /* 0x000fea0003800000 */
[----:B------:R-:W-:-:S04]  /*1700*/  DEPBAR.LE SB0, 0x0 ;  /* 0x000080000000791a */ /* 0x000fc80000000000 */
.L_x_52:
[----:B------:R-:W-:Y:S05]  /*1710*/  WARPSYNC.ALL ;  /* 0x0000000000007948 */ /* 0x000fea0003800000 */
[----:B------:R-:W-:Y:S01]  /*1720*/  NOP ;  /* 0x0000000000007918 */ /* 0x000fe20000000000 */
[----:B---3--:R-:W-:Y:S01]  /*1730*/  BAR.SYNC.DEFER_BLOCKING 0x0 ;  /* 0x0000000000007b1d */ /* 0x008fe20000010000 */
[----:B------:R-:W-:Y:S01]  /*1740*/  ISETP.GE.AND P0, PT, R6, 0x1, PT ;  /* 0x000000010600780c */ /* 0x000fe20003f06270 */
[----:B------:R-:W-:Y:S01]  /*1750*/  USHF.L.U32 UR11, UR11, 0x7, URZ ;  /* 0x000000070b0b7899 */ /* 0x000fe200080006ff */
[----:B--2---:R-:W-:Y:S01]  /*1760*/  SHF.R.U32.HI R2, RZ, 0x5, R0 ;  /* 0x00000005ff027819 */ /* 0x004fe20000011600 */
[----:B------:R-:W-:-:S02]  /*1770*/  USHF.L.U32 UR27, UR27, 0x6, URZ ;  /* 0x000000061b1b7899 */ /* 0x000fc400080006ff */
[----:B------:R-:W-:Y:S01]  /*1780*/  VOTEU.ALL UP0, P3 ;  /* 0x0000000000ff7886 */ /* 0x000fe20001800000 */
[----:B------:R-:W-:Y:S01]  /*1790*/  UMOV UR4, 0x1 ;  /* 0x0000000100047882 */ /* 0x000fe20000000000 */
[----:B------:R-:W-:Y:S01]  /*17a0*/  VOTEU.ALL UP1, P3 ;  /* 0x0000000000ff7886 */ /* 0x000fe20001820000 */
[----:B------:R-:W-:Y:S02]  /*17b0*/  R2UR UR22, R2 ;  /* 0x00000000021672ca */ /* 0x000fe400000e0000 */
[----:B------:R-:W-:-:S04]  /*17c0*/  @!UP0 UIADD3 UR6, UPT, UPT, -UR4, 0x100000, URZ ;  /* 0x0010000004068890 */ /* 0x000fc8000fffe1ff */
[----:B------:R-:W-:Y:S02]  /*17d0*/  @!UP0 USHF.L.U32 UR7, UR6, 0xb, URZ ;  /* 0x0000000b06078899 */ /* 0x000fe400080006ff */
[----:B------:R-:W-:Y:S02]  /*17e0*/  @!UP0 USHF.L.U32 UR6, UR6, 0x1, URZ ;  /* 0x0000000106068899 */ /* 0x000fe400080006ff */
[----:B------:R-:W-:-:S04]  /*17f0*/  @!UP0 UIADD3 UR4, UPT, UPT, -UR4, 0x100000, URZ ;  /* 0x0010000004048890 */ /* 0x000fc8000fffe1ff */
[----:B------:R-:W-:Y:S02]  /*1800*/  @!UP0 USHF.L.U32 UR5, UR4, 0xb, URZ ;  /* 0x0000000b04058899 */ /* 0x000fe400080006ff */
[----:B------:R-:W-:Y:S01]  /*1810*/  @!UP0 USHF.L.U32 UR4, UR4, 0x1, URZ ;  /* 0x0000000104048899 */ /* 0x000fe200080006ff */
[----:B------:R-:W-:Y:S01]  /*1820*/  VOTEU.ALL UP0, P3 ;  /* 0x0000000000ff7886 */ /* 0x000fe20001800000 */
[----:B------:R-:W2:Y:S04]  /*1830*/  FENCE.VIEW.ASYNC.S ;  /* 0x00000000000073c6 */ /* 0x000ea80000000000 */
[----:B--2---:R2:W3:Y:S06]  /*1840*/  @!UP0 SYNCS.EXCH.64 URZ, [UR8+0x3000], UR6 ;  /* 0x0030000608ff85b2 */ /* 0x0044ec0008000100 */
[----:B------:R2:W4:Y:S01]  /*1850*/  @!UP1 SYNCS.EXCH.64 URZ, [UR8+0x3010], UR4 ;  /* 0x0030100408ff95b2 */ /* 0x0005220008000100 */
[----:B------:R-:W-:Y:S05]  /*1860*/  @!P0 BRA `(.L_x_53) ;  /* 0x0000000400c48947 */ /* 0x000fea0003800000 */
[----:B---34-:R-:W-:Y:S01]  /*1870*/  BAR.SYNC.DEFER_BLOCKING 0x0 ;  /* 0x0000000000007b1d */ /* 0x018fe20000010000 */
[----:B------:R-:W-:Y:S01]  /*1880*/  ELECT P1, URZ, PT ;  /* 0x0000000000ff782f */ /* 0x000fe20003820000 */
[----:B------:R-:W-:Y:S01]  /*1890*/  @!P3 IMAD.MOV.U32 R2, RZ, RZ, 0x3000 ;  /* 0x00003000ff02b424 */ /* 0x000fe200078e00ff */
[----:B------:R-:W-:Y:S02]  /*18a0*/  UIADD3 UR16, UPT, UPT, UR8, 0x2000, URZ ;  /* 0x0000200008107890 */ /* 0x000fe4000fffe0ff */
[----:B------:R-:W-:Y:S01]  /*18b0*/  ISETP.LT.U32.AND P1, PT, R36, 0x20, P1 ;  /* 0x000000202400780c */ /* 0x000fe20000f21070 */
[----:B------:R-:W-:Y:S01]  /*18c0*/  UMOV UR19, UR27 ;  /* 0x0000001b00137c82 */ /* 0x000fe20008000000 */
[----:B------:R-:W-:Y:S01]  /*18d0*/  ELECT P0, URZ, PT ;  /* 0x0000000000ff782f */ /* 0x000fe20003800000 */
[----:B--2---:R-:W-:-:S03]  /*18e0*/  USHF.R.U32.HI UR6, URZ, 0x4, UR8 ;  /* 0x00000004ff067899 */ /* 0x004fc60008011608 */
[----:B------:R-:W-:Y:S01]  /*18f0*/  ISETP.LT.U32.AND P0, PT, R36, 0x20, P0 ;  /* 0x000000202400780c */ /* 0x000fe20000701070 */
[----:B------:R-:W-:Y:S01]  /*1900*/  UMOV UR7, URZ ;  /* 0x000000ff00077c82 */ /* 0x000fe20008000000 */
[----:B------:R-:W-:Y:S01]  /*1910*/  USGXT.U32 UR6, UR6, 0xe ;  /* 0x0000000e0606789a */ /* 0x000fe20008000000 */
[----:B------:R-:W-:-:S04]  /*1920*/  UMOV UR5, URZ ;  /* 0x000000ff00057c82 */ /* 0x000fc80008000000 */
[----:B------:R-:W-:Y:S01]  /*1930*/  VOTEU.ANY UP0, P1 ;  /* 0x0000000000ff7886 */ /* 0x000fe20000800100 */
[----:B------:R-:W-:-:S04]  /*1940*/  VOTEU.ANY UP2, P1 ;  /* 0x0000000000ff7886 */ /* 0x000fc80000840100 */
[----:B------:R-:W-:Y:S02]  /*1950*/  @UP0 UIADD3 UR17, UPT, UPT, UR8, 0x3000, URZ ;  /* 0x0000300008110890 */ /* 0x000fe4000fffe0ff */
[----:B------:R2:W-:Y:S01]  /*1960*/  @!P3 SYNCS.ARRIVE.TRANS64 RZ, [UR8+0x3000], R2 ;  /* 0x00300002ffffb9a7 */ /* 0x0005e20008000008 */
[----:B------:R-:W-:Y:S01]  /*1970*/  @UP0 UMOV UR18, URZ ;  /* 0x000000ff00120c82 */ /* 0x000fe20008000000 */
[----:B------:R-:W-:Y:S01]  /*1980*/  BAR.SYNC.DEFER_BLOCKING 0x0 ;  /* 0x0000000000007b1d */ /* 0x000fe20000010000 */
[----:B------:R-:W-:-:S05]  /*1990*/  UISETP.NE.U32.AND UP0, UPT, UR22, URZ, UPT ;  /* 0x000000ff1600728c */ /* 0x000fca000bf05070 */
[----:B------:R-:W-:Y:S01]  /*19a0*/  VOTEU.ANY UP1, P0 ;  /* 0x0000000000ff7886 */ /* 0x000fe20000020100 */
[----:B------:R-:W-:-:S04]  /*19b0*/  VOTEU.ANY UP3, P0 ;  /* 0x0000000000ff7886 */ /* 0x000fc80000060100 */
[----:B------:R-:W-:Y:S01]  /*19c0*/  @UP1 UIADD3 UR4, UPT, UPT, UR8, 0x3000, URZ ;  /* 0x0000300008041890 */ /* 0x000fe2000fffe0ff */
[----:B------:R-:W-:-:S06]  /*19d0*/  @UP1 UMOV UR10, URZ ;  /* 0x000000ff000a1c82 */ /* 0x000fcc0008000000 */
[----:B------:R-:W-:Y:S01]  /*19e0*/  @UP3 UMOV UR9, UR4 ;  /* 0x0000000400093c82 */ /* 0x000fe20008000000 */
[----:B------:R-:W-:-:S04]  /*19f0*/  USHF.R.U32.HI UR4, URZ, 0x4, UR16 ;  /* 0x00000004ff047899 */ /* 0x000fc80008011610 */
[----:B------:R-:W-:Y:S01]  /*1a00*/  USGXT.U32 UR4, UR4, 0xe ;  /* 0x0000000e0404789a */ /* 0x000fe20008000000 */
[----:B------:R3:W-:Y:S01]  /*1a10*/  @UP2 UTMALDG.2D [UR16], [UR12] ;  /* 0x000000100c0025b4 */ /* 0x0007e20008008000 */
[----:B------:R4:W-:Y:S06]  /*1a20*/  MEMBAR.ALL.CTA ;  /* 0x0000000000007992 */ /* 0x0009ec0000008000 */
[----:B----4-:R-:W4:Y:S01]  /*1a30*/  FENCE.VIEW.ASYNC.S ;  /* 0x00000000000073c6 */ /* 0x010f220000000000 */
[----:B---3--:R-:W-:Y:S01]  /*1a40*/  UMOV UR18, 0xfffffffe ;  /* 0xfffffffe00127882 */ /* 0x008fe20000000000 */
[----:B------:R-:W-:Y:S01]  /*1a50*/  UMOV UR19, 0x7fffbfdf ;  /* 0x7fffbfdf00137882 */ /* 0x000fe20000000000 */
[----:B------:R-:W-:Y:S01]  /*1a60*/  UMOV UR16, UR6 ;  /* 0x0000000600107c82 */ /* 0x000fe20008000000 */
[----:B------:R-:W-:-:S02]  /*1a70*/  UIADD3.64 UR20, UPT, UPT, UR6, -UR18, URZ ;  /* 0x8000001206147297 */ /* 0x000fc4000fffe0ff */
[----:B------:R-:W-:Y:S01]  /*1a80*/  UIADD3.64 UR18, UPT, UPT, UR4, -UR18, URZ ;  /* 0x8000001204127297 */ /* 0x000fe2000fffe0ff */
[----:B------:R-:W-:Y:S01]  /*1a90*/  UMOV UR17, 0x80004020 ;  /* 0x8000402000117882 */ /* 0x000fe20000000000 */
[----:B------:R-:W-:Y:S01]  /*1aa0*/  UMOV UR6, UR4 ;  /* 0x0000000400067c82 */ /* 0x000fe20008000000 */
[----:B------:R-:W-:Y:S01]  /*1ab0*/  UMOV UR7, 0x80004020 ;  /* 0x8000402000077882 */ /* 0x000fe20000000000 */
[----:B----4-:R-:W-:Y:S06]  /*1ac0*/  BAR.SYNC.DEFER_BLOCKING 0x0 ;  /* 0x0000000000007b1d */ /* 0x010fec0000010000 */
[----:B------:R2:W-:Y:S02]  /*1ad0*/  @UP3 UTMALDG.2D [UR8], [UR14] ;  /* 0x000000080e0035b4 */ /* 0x0005e40008008000 */
[----:B------:R-:W-:Y:S06]  /*1ae0*/  BAR.SYNC.DEFER_BLOCKING 0x0 ;  /* 0x0000000000007b1d */ /* 0x000fec0000010000 */
[----:B------:R-:W3:Y:S02]  /*1af0*/  SYNCS.PHASECHK.TRANS64.TRYWAIT P0, [UR8+0x3000], RZ ;  /* 0x003000ffff0075a7 */ /* 0x000ee40008001108 */
[----:B--23--:R-:W-:Y:S05]  /*1b00*/  @!P0 BRA `(.L_x_54) ;  /* 0x0000000800c88947 */ /* 0x00cfea0003800000 */
.L_x_66:
[----:B------:R-:W-:Y:S05]  /*1b10*/  BRA.U UP0, `(.L_x_55) ;  /* 0x00000001001c7547 */ /* 0x000fea000b800000 */
[----:B------:R-:W-:Y:S01]  /*1b20*/  UMOV UR4, 0x0 ;  /* 0x0000000000047882 */ /* 0x000fe20000000000 */
[----:B------:R-:W-:Y:S01]  /*1b30*/  UMOV UR5, 0x4200490 ;  /* 0x0420049000057882 */ /* 0x000fe20000000000 */
[----:B------:R-:W-:Y:S01]  /*1b40*/  UMOV UR24, 0x0 ;  /* 0x0000000000187882 */ /* 0x000fe20000000000 */
[----:B------:R-:W-:Y:S01]  /*1b50*/  UMOV UR25, 0x4200490 ;  /* 0x0420049000197882 */ /* 0x000fe20000000000 */
[----:B------:R2:W-:Y:S01]  /*1b60*/  UTCHMMA gdesc[UR6], gdesc[UR16], tmem[UR29], tmem[UR4], idesc[UR5], !UPT ;  /* 0x00ff0410060075ea */ /* 0x0005e2000f80001d */
[----:B------:R2:W-:Y:S01]  /*1b70*/  UTCHMMA gdesc[UR18], gdesc[UR20], tmem[UR29], tmem[UR24], idesc[UR25], UPT ;  /* 0x00ff1814120075ea */ /* 0x0005e2000b80001d */
[----:B------:R-:W-:Y:S02]  /*1b80*/  NOP ;  /* 0x0000000000007918 */ /* 0x000fe40000000000 */
.L_x_55:
[----:B------:R-:W-:Y:S01]  /*1b90*/  ELECT P0, URZ, PT ;  /* 0x0000000000ff782f */ /* 0x000fe20003800000 */
[----:B--2---:R-:W-:-:S03]  /*1ba0*/  UIADD3 UR4, UPT, UPT, UR8, 0x3010, URZ ;  /* 0x0000301008047890 */ /* 0x004fc6000fffe0ff */
[----:B------:R-:W-:Y:S01]  /*1bb0*/  ISETP.LT.U32.AND P0, PT, R36, 0x20, P0 ;  /* 0x000000202400780c */ /* 0x000fe20000701070 */
[----:B------:R-:W-:-:S12]  /*1bc0*/  UMOV UR5, URZ ;  /* 0x000000ff00057c82 */ /* 0x000fd80008000000 */
[----:B------:R-:W-:Y:S01]  /*1bd0*/  VOTEU.ANY UP0, P0 ;  /* 0x0000000000ff7886 */ /* 0x000fe20000000100 */
[----:B------:R-:W-:Y:S01]  /*1be0*/  VOTEU.ANY UP1, P0 ;  /* 0x0000000000ff7886 */ /* 0x000fe20000020100 */
[----:B------:R-:W-:-:S03]  /*1bf0*/  ISETP.GE.U32.AND P0, PT, R6, 0x21, PT ;  /* 0x000000210600780c */ /* 0x000fc60003f06070 */
[----:B------:R-:W-:Y:S02]  /*1c00*/  @UP0 UMOV UR9, UR4 ;  /* 0x0000000400090c82 */ /* 0x000fe40008000000 */
[----:B------:R2:W-:Y:S01]  /*1c10*/  @UP1 UTCBAR [UR9], URZ ;  /* 0x000000ff090013e9 */ /* 0x0005e200080000ff */
[----:B------:R-:W-:Y:S06]  /*1c20*/  BAR.SYNC.DEFER_BLOCKING 0x0 ;  /* 0x0000000000007b1d */ /* 0x000fec0000010000 */
[----:B------:R-:W3:Y:S02]  /*1c30*/  SYNCS.PHASECHK.TRANS64.TRYWAIT P1, [UR8+0x3010], RZ ;  /* 0x003010ffff0075a7 */ /* 0x000ee40008021108 */
[----:B--23--:R-:W-:Y:S05]  /*1c40*/  @!P1 BRA `(.L_x_56) ;  /* 0x0000000800849947 */ /* 0x00cfea0003800000 */
.L_x_67:
[----:B------:R-:W-:Y:S05]  /*1c50*/  @!P0 BRA `(.L_x_53) ;  /* 0x0000000000c88947 */ /* 0x000fea0003800000 */
[----:B------:R-:W-:Y:S01]  /*1c60*/  IMAD.MOV.U32 R2, RZ, RZ, 0x1 ;  /* 0x00000001ff027424 */ /* 0x000fe200078e00ff */
[----:B------:R-:W2:Y:S01]  /*1c70*/  LDCU UR32, c[0x0][0x3a0] ;  /* 0x00007400ff2077ac */ /* 0x000ea20008000800 */
[----:B------:R-:W-:-:S05]  /*1c80*/  UMOV UR26, 0x20 ;  /* 0x00000020001a7882 */ /* 0x000fca0000000000 */
.L_x_60:
[----:B------:R-:W-:Y:S01]  /*1c90*/  BAR.SYNC.DEFER_BLOCKING 0x0 ;  /* 0x0000000000007b1d */ /* 0x000fe20000010000 */
[----:B------:R-:W-:Y:S01]  /*1ca0*/  ELECT P1, URZ, PT ;  /* 0x0000000000ff782f */ /* 0x000fe20003820000 */
[----:B------:R-:W-:Y:S01]  /*1cb0*/  @!P3 IMAD.MOV.U32 R3, RZ, RZ, 0x3000 ;  /* 0x00003000ff03b424 */ /* 0x000fe200078e00ff */
[----:B------:R-:W-:Y:S02]  /*1cc0*/  ELECT P0, URZ, PT ;  /* 0x0000000000ff782f */ /* 0x000fe40003800000 */
[C---:B------:R-:W-:Y:S01]  /*1cd0*/  ISETP.LT.U32.AND P1, PT, R36.reuse, 0x20, P1 ;  /* 0x000000202400780c */ /* 0x040fe20000f21070 */
[----:B------:R-:W-:Y:S01]  /*1ce0*/  UMOV UR10, UR26 ;  /* 0x0000001a000a7c82 */ /* 0x000fe20008000000 */
[----:B------:R-:W-:-:S11]  /*1cf0*/  ISETP.LT.U32.AND P0, PT, R36, 0x20, P0 ;  /* 0x000000202400780c */ /* 0x000fd60000701070 */
[----:B------:R-:W-:Y:S02]  /*1d00*/  VOTEU.ANY UP0, P1 ;  /* 0x0000000000ff7886 */ /* 0x000fe40000800100 */
[----:B------:R-:W-:-:S03]  /*1d10*/  VOTEU.ANY UP1, P0 ;  /* 0x0000000000ff7886 */ /* 0x000fc60000020100 */
[----:B------:R-:W-:Y:S02]  /*1d20*/  @UP0 UIADD3 UR24, UPT, UPT, UR8, 0x2000, URZ ;  /* 0x0000200008180890 */ /* 0x000fe4000fffe0ff */
[----:B------:R3:W-:Y:S01]  /*1d30*/  @!P3 SYNCS.ARRIVE.TRANS64 RZ, [UR8+0x3000], R3 ;  /* 0x00300003ffffb9a7 */ /* 0x0007e20008000008 */
[----:B------:R-:W-:Y:S01]  /*1d40*/  @UP0 UIADD3 UR25, UPT, UPT, UR8, 0x3000, URZ ;  /* 0x0000300008190890 */ /* 0x000fe2000fffe0ff */
[----:B------:R-:W-:Y:S01]  /*1d50*/  VOTEU.ANY UP0, P1 ;  /* 0x0000000000ff7886 */ /* 0x000fe20000800100 */
[----:B------:R-:W-:Y:S01]  /*1d60*/  BAR.SYNC.DEFER_BLOCKING 0x0 ;  /* 0x0000000000007b1d */ /* 0x000fe20000010000 */
[----:B------:R-:W-:Y:S01]  /*1d70*/  @UP1 UIADD3 UR9, UPT, UPT, UR8, 0x3000, URZ ;  /* 0x0000300008091890 */ /* 0x000fe2000fffe0ff */
[----:B---3--:R-:W-:-:S04]  /*1d80*/  IMAD.U32 R3, R2, -0x80000000, RZ ;  /* 0x8000000002037824 */ /* 0x008fc800078e00ff */
[----:B------:R-:W-:Y:S01]  /*1d90*/  VOTEU.ANY UP1, P0 ;  /* 0x0000000000ff7886 */ /* 0x000fe20000020100 */
[----:B------:R3:W-:Y:S01]  /*1da0*/  @UP0 UTMALDG.2D [UR24], [UR12] ;  /* 0x000000180c0005b4 */ /* 0x0007e20008008000 */
[----:B------:R-:W-:Y:S01]  /*1db0*/  UISETP.NE.U32.AND UP0, UPT, UR22, URZ, UPT ;  /* 0x000000ff1600728c */ /* 0x000fe2000bf05070 */
[----:B------:R4:W-:Y:S06]  /*1dc0*/  MEMBAR.ALL.CTA ;  /* 0x0000000000007992 */ /* 0x0009ec0000008000 */
[----:B----4-:R-:W4:Y:S02]  /*1dd0*/  FENCE.VIEW.ASYNC.S ;  /* 0x00000000000073c6 */ /* 0x010f240000000000 */
[----:B----4-:R-:W-:Y:S06]  /*1de0*/  BAR.SYNC.DEFER_BLOCKING 0x0 ;  /* 0x0000000000007b1d */ /* 0x010fec0000010000 */
[----:B------:R3:W-:Y:S02]  /*1df0*/  @UP1 UTMALDG.2D [UR8], [UR14] ;  /* 0x000000080e0015b4 */ /* 0x0007e40008008000 */
[----:B------:R-:W-:Y:S06]  /*1e00*/  BAR.SYNC.DEFER_BLOCKING 0x0 ;  /* 0x0000000000007b1d */ /* 0x000fec0000010000 */
[----:B------:R-:W4:Y:S02]  /*1e10*/  SYNCS.PHASECHK.TRANS64.TRYWAIT P0, [UR8+0x3000], R3 ;  /* 0x00300003ff0075a7 */ /* 0x000f240008001108 */
[----:B---34-:R-:W-:Y:S05]  /*1e20*/  @!P0 BRA `(.L_x_57) ;  /* 0x0000000800188947 */ /* 0x018fea0003800000 */
.L_x_68:
[----:B------:R-:W-:Y:S05]  /*1e30*/  BRA.U UP0, `(.L_x_58) ;  /* 0x00000001001c7547 */ /* 0x000fea000b800000 */
[----:B------:R-:W-:Y:S01]  /*1e40*/  UMOV UR24, 0x0 ;  /* 0x0000000000187882 */ /* 0x000fe20000000000 */
[----:B------:R-:W-:Y:S01]  /*1e50*/  UMOV UR25, 0x4200490 ;  /* 0x0420049000197882 */ /* 0x000fe20000000000 */
[----:B------:R-:W-:Y:S01]  /*1e60*/  UMOV UR30, 0x0 ;  /* 0x00000000001e7882 */ /* 0x000fe20000000000 */
[----:B------:R-:W-:Y:S01]  /*1e70*/  UMOV UR31, 0x4200490 ;  /* 0x04200490001f7882 */ /* 0x000fe20000000000 */
[----:B------:R3:W-:Y:S01]  /*1e80*/  UTCHMMA gdesc[UR6], gdesc[UR16], tmem[UR29], tmem[UR24], idesc[UR25], UPT ;  /* 0x00ff1810060075ea */ /* 0x0007e2000b80001d */
[----:B------:R3:W-:Y:S01]  /*1e90*/  UTCHMMA gdesc[UR18], gdesc[UR20], tmem[UR29], tmem[UR30], idesc[UR31], UPT ;  /* 0x00ff1e14120075ea */ /* 0x0007e2000b80001d */
[----:B------:R-:W-:Y:S02]  /*1ea0*/  NOP ;  /* 0x0000000000007918 */ /* 0x000fe40000000000 */
.L_x_58:
[----:B------:R-:W-:-:S04]  /*1eb0*/  ELECT P0, URZ, PT ;  /* 0x0000000000ff782f */ /* 0x000fc80003800000 */
[----:B------:R-:W-:-:S13]  /*1ec0*/  ISETP.LT.U32.AND P0, PT, R36, 0x20, P0 ;  /* 0x000000202400780c */ /* 0x000fda0000701070 */
[----:B------:R-:W-:Y:S01]  /*1ed0*/  VOTEU.ANY UP0, P0 ;  /* 0x0000000000ff7886 */ /* 0x000fe20000000100 */
[----:B------:R-:W-:-:S04]  /*1ee0*/  VOTEU.ANY UP1, P0 ;  /* 0x0000000000ff7886 */ /* 0x000fc80000020100 */
[----:B------:R-:W-:Y:S02]  /*1ef0*/  @UP0 UMOV UR9, UR4 ;  /* 0x0000000400090c82 */ /* 0x000fe40008000000 */
[----:B------:R4:W-:Y:S01]  /*1f00*/  @UP1 UTCBAR [UR9], URZ ;  /* 0x000000ff090013e9 */ /* 0x0009e200080000ff */
[----:B------:R-:W-:Y:S06]  /*1f10*/  BAR.SYNC.DEFER_BLOCKING 0x0 ;  /* 0x0000000000007b1d */ /* 0x000fec0000010000 */
[----:B------:R-:W3:Y:S02]  /*1f20*/  SYNCS.PHASECHK.TRANS64.TRYWAIT P0, [UR8+0x3010], R3 ;  /* 0x00301003ff0075a7 */ /* 0x000ee40008001108 */
[----:B---34-:R-:W-:Y:S05]  /*1f30*/  @!P0 BRA `(.L_x_59) ;  /* 0x0000000400e08947 */ /* 0x018fea0003800000 */
.L_x_69:
[----:B------:R-:W-:Y:S01]  /*1f40*/  UIADD3 UR26, UPT, UPT, UR26, 0x20, URZ ;  /* 0x000000201a1a7890 */ /* 0x000fe2000fffe0ff */
[----:B------:R-:W-:-:S03]  /*1f50*/  LOP3.LUT R2, R2, 0x1, RZ, 0x3c, !PT ;  /* 0x0000000102027812 */ /* 0x000fc600078e3cff */
[----:B--2---:R-:W-:-:S09]  /*1f60*/  UISETP.GE.AND UP0, UPT, UR26, UR32, UPT ;  /* 0x000000201a00728c */ /* 0x004fd2000bf06270 */
[----:B------:R-:W-:Y:S05]  /*1f70*/  BRA.U !UP0, `(.L_x_60) ;  /* 0xfffffffd08447547 */ /* 0x000fea000b83ffff */
.L_x_53:
[----:B---34-:R-:W-:Y:S01]  /*1f80*/  BAR.SYNC.DEFER_BLOCKING 0x0 ;  /* 0x0000000000007b1d */ /* 0x018fe20000010000 */
[----:B------:R-:W-:-:S05]  /*1f90*/  IMAD.SHL.U32 R2, R0, 0x40, RZ ;  /* 0x0000004000027824 */ /* 0x000fca00078e00ff */
[----:B------:R-:W-:Y:S04]  /*1fa0*/  BSSY.RECONVERGENT B5, `(.L_x_61) ;  /* 0x0000004000057945 */ /* 0x000fe80003800200 */
[----:B------:R-:W-:Y:S05]  /*1fb0*/  @P3 BRA `(.L_x_62) ;  /* 0x0000000000083947 */ /* 0x000fea0003800000 */
[----:B------:R-:W3:Y:S02]  /*1fc0*/  SYNCS.CCTL.IV [UR8+0x3000] ;  /* 0x00300000ff0079b1 */ /* 0x000ee40008000008 */
[----:B---3--:R-:W3:Y:S02]  /*1fd0*/  SYNCS.CCTL.IV [UR8+0x3010] ;  /* 0x00301000ff0079b1 */ /* 0x008ee40008000008 */
.L_x_62:
[----:B--2---:R-:W-:Y:S05]  /*1fe0*/  BSYNC.RECONVERGENT B5 ;  /* 0x0000000000057941 */ /* 0x004fea0003800200 */
.L_x_61:
[----:B------:R-:W-:Y:S01]  /*1ff0*/  USHF.L.U32 UR4, UR22, 0x15, URZ ;  /* 0x0000001516047899 */ /* 0x000fe200080006ff */
[----:B------:R-:W-:Y:S01]  /*2000*/  IMAD.SHL.U32 R3, R0, 0x10, RZ ;  /* 0x0000001000037824 */ /* 0x000fe200078e00ff */
[----:B------:R-:W-:Y:S01]  /*2010*/  USHF.L.U32 UR5, UR22, 0x4, URZ ;  /* 0x0000000416057899 */ /* 0x000fe200080006ff */
[----:B------:R-:W-:Y:S01]  /*2020*/  LOP3.LUT R2, R2, 0x3800, RZ, 0xc0, !PT ;  /* 0x0000380002027812 */ /* 0x000fe200078ec0ff */
[----:B------:R-:W-:Y:S02]  /*2030*/  ULOP3.LUT UR4, UR4, 0x600000, URZ, 0xc0, !UPT ;  /* 0x0060000004047892 */ /* 0x000fe4000f8ec0ff */
[----:B------:R-:W-:Y:S01]  /*2040*/  ULOP3.LUT UR5, UR5, 0x40, URZ, 0xc0, !UPT ;  /* 0x0000004005057892 */ /* 0x000fe2000f8ec0ff */
[----:B------:R-:W-:Y:S01]  /*2050*/  LOP3.LUT R3, R2, 0x70, R3, 0xf8, !PT ;  /* 0x0000007002037812 */ /* 0x000fe200078ef803 */
[C---:B------:R-:W-:Y:S01]  /*2060*/  IMAD.SHL.U32 R2, R0.reuse, 0x4, RZ ;  /* 0x0000000400027824 */ /* 0x040fe200078e00ff */
[----:B------:R-:W-:Y:S01]  /*2070*/  ELECT P0, URZ, PT ;  /* 0x0000000000ff782f */ /* 0x000fe20003800000 */
[----:B------:R-:W-:Y:S01]  /*2080*/  IMAD.SHL.U32 R0, R0, 0x80, RZ ;  /* 0x0000008000007824 */ /* 0x000fe200078e00ff */
[----:B------:R-:W-:-:S02]  /*2090*/  UIADD3 UR4, UPT, UPT, UR5, UR4, UR29 ;  /* 0x0000000405047290 */ /* 0x000fc4000fffe01d */
[----:B------:R-:W-:Y:S01]  /*20a0*/  LOP3.LUT R3, R3, 0x40, R2, 0x78, !PT ;  /* 0x0000004003037812 */ /* 0x000fe200078e7802 */
[----:B------:R-:W-:Y:S01]  /*20b0*/  ULOP3.LUT UR22, UR22, 0x1, URZ, 0xc0, !UPT ;  /* 0x0000000116167892 */ /* 0x000fe2000f8ec0ff */
[----:B------:R-:W-:Y:S01]  /*20c0*/  ISETP.LT.U32.AND P0, PT, R36, 0x40, P0 ;  /* 0x000000402400780c */ /* 0x000fe20000701070 */
[----:B------:R-:W-:Y:S01]  /*20d0*/  UMOV UR14, UR27 ;  /* 0x0000001b000e7c82 */ /* 0x000fe20008000000 */
[----:B------:R-:W-:Y:S01]  /*20e0*/  LOP3.LUT R0, R3, 0x780, R0, 0xf8, !PT ;  /* 0x0000078003007812 */ /* 0x000fe200078ef800 */
[----:B------:R-:W-:Y:S02]  /*20f0*/  ULEA UR13, UR22, UR11, 0x6 ;  /* 0x0000000b160d7291 */ /* 0x000fe4000f8e30ff */
[----:B-----5:R-:W-:Y:S01]  /*2100*/  LDTM.16dp32bit_t0_t15.x32 R4, tmem[UR4] ;  /* 0x00000004000479ee */ /* 0x020fe20008a80000 */
[----:B------:R-:W2:Y:S01]  /*2110*/  LDTM.16dp32bit_t16_t31.x32 R4, tmem[UR4+0x20] ;  /* 0x00002004000479ee */ /* 0x000ea20008aa0000 */
[----:B------:R-:W-:Y:S01]  /*2120*/  NOP ;  /* 0x0000000000007918 */ /* 0x000fe20000000000 */
[C---:B------:R-:W-:Y:S01]  /*2130*/  LOP3.LUT R2, R0.reuse, 0x10, RZ, 0x3c, !PT ;  /* 0x0000001000027812 */ /* 0x040fe200078e3cff */
[----:B------:R-:W-:Y:S01]  /*2140*/  ULEA UR12, UR22, UR8, 0xd ;  /* 0x00000008160c7291 */ /* 0x000fe2000f8e68ff */
[----:B------:R-:W-:-:S03]  /*2150*/  LOP3.LUT R3, R0, 0x20, RZ, 0x3c, !PT ;  /* 0x0000002000037812 */ /* 0x000fc600078e3cff */
[----:B--2---:R-:W-:Y:S01]  /*2160*/  VOTEU.ANY UP0, P0 ;  /* 0x0000000000ff7886 */ /* 0x004fe20000000100 */
[----:B------:R-:W-:-:S04]  /*2170*/  VOTEU.ANY UP1, P0 ;  /* 0x0000000000ff7886 */ /* 0x000fc80000020100 */
[----:B------:R-:W-:Y:S01]  /*2180*/  @UP0 UMOV UR4, UR23 ;  /* 0x0000001700040c82 */ /* 0x000fe20008000000 */
[----:B------:R-:W-:Y:S01]  /*2190*/  @UP0 UMOV UR5, UR28 ;  /* 0x0000001c00050c82 */ /* 0x000fe20008000000 */
[----:B---3--:R-:W-:Y:S01]  /*21a0*/  BAR.SYNC.DEFER_BLOCKING 0x0 ;  /* 0x0000000000007b1d */ /* 0x008fe20000010000 */
[----:B------:R-:W-:Y:S02]  /*21b0*/  F2FP.BF16.F32.PACK_AB R4, R5, R4 ;  /* 0x000000040504723e */ /* 0x000fe400000010ff */
[----:B------:R-:W-:Y:S02]  /*21c0*/  F2FP.BF16.F32.PACK_AB R5, R7, R6 ;  /* 0x000000060705723e */ /* 0x000fe400000010ff */
[----:B------:R-:W-:Y:S02]  /*21d0*/  F2FP.BF16.F32.PACK_AB R12, R13, R12 ;  /* 0x0000000c0d0c723e */ /* 0x000fe400000010ff */
[----:B------:R-:W-:Y:S02]  /*21e0*/  F2FP.BF16.F32.PACK_AB R6, R9, R8 ;  /* 0x000000080906723e */ /* 0x000fe400000010ff */
[----:B------:R-:W-:-:S02]  /*21f0*/  F2FP.BF16.F32.PACK_AB R7, R11, R10 ;  /* 0x0000000a0b07723e */ /* 0x000fc400000010ff */
[----:B------:R-:W-:Y:S02]  /*2200*/  F2FP.BF16.F32.PACK_AB R13, R15, R14 ;  /* 0x0000000e0f0d723e */ /* 0x000fe400000010ff */
[----:B------:R-:W-:Y:S02]  /*2210*/  F2FP.BF16.F32.PACK_AB R20, R21, R20 ;  /* 0x000000141514723e */ /* 0x000fe400000010ff */
[----:B------:R-:W-:Y:S01]  /*2220*/  F2FP.BF16.F32.PACK_AB R14, R17, R16 ;  /* 0x00000010110e723e */ /* 0x000fe200000010ff */
[----:B------:R2:W-:Y:S01]  /*2230*/  STS.128 [R0+UR8], R4 ;  /* 0x0000000400007988 */ /* 0x0005e20008000c08 */
[----:B------:R-:W-:Y:S02]  /*2240*/  F2FP.BF16.F32.PACK_AB R15, R19, R18 ;  /* 0x00000012130f723e */ /* 0x000fe400000010ff */
[----:B------:R-:W-:Y:S02]  /*2250*/  F2FP.BF16.F32.PACK_AB R21, R23, R22 ;  /* 0x000000161715723e */ /* 0x000fe400000010ff */
[----:B------:R-:W-:Y:S01]  /*2260*/  F2FP.BF16.F32.PACK_AB R28, R29, R28 ;  /* 0x0000001c1d1c723e */ /* 0x000fe200000010ff */
[----:B------:R2:W-:Y:S01]  /*2270*/  STS.128 [R2+UR8], R12 ;  /* 0x0000000c02007988 */ /* 0x0005e20008000c08 */
[----:B------:R-:W-:-:S02]  /*2280*/  F2FP.BF16.F32.PACK_AB R22, R25, R24 ;  /* 0x000000181916723e */ /* 0x000fc400000010ff */
[----:B------:R-:W-:Y:S02]  /*2290*/  F2FP.BF16.F32.PACK_AB R23, R27, R26 ;  /* 0x0000001a1b17723e */ /* 0x000fe400000010ff */
[----:B------:R-:W-:Y:S02]  /*22a0*/  F2FP.BF16.F32.PACK_AB R29, R31, R30 ;  /* 0x0000001e1f1d723e */ /* 0x000fe400000010ff */
[----:B------:R-:W-:Y:S01]  /*22b0*/  F2FP.BF16.F32.PACK_AB R30, R33, R32 ;  /* 0x00000020211e723e */ /* 0x000fe200000010ff */
[----:B------:R2:W-:Y:S01]  /*22c0*/  STS.128 [R3+UR8], R20 ;  /* 0x0000001403007988 */ /* 0x0005e20008000c08 */
[----:B------:R-:W-:Y:S02]  /*22d0*/  F2FP.BF16.F32.PACK_AB R31, R35, R34 ;  /* 0x00000022231f723e */ /* 0x000fe400000010ff */
[----:B------:R-:W-:-:S05]  /*22e0*/  LOP3.LUT R8, R0, 0x30, RZ, 0x3c, !PT ;  /* 0x0000003000087812 */ /* 0x000fca00078e3cff */
[----:B------:R2:W-:Y:S01]  /*22f0*/  STS.128 [R8+UR8], R28 ;  /* 0x0000001c08007988 */ /* 0x0005e20008000c08 */
[----:B------:R3:W-:Y:S06]  /*2300*/  MEMBAR.ALL.CTA ;  /* 0x0000000000007992 */ /* 0x0007ec0000008000 */
[----:B---3--:R-:W3:Y:S02]  /*2310*/  FENCE.VIEW.ASYNC.S ;  /* 0x00000000000073c6 */ /* 0x008ee40000000000 */
[----:B---3--:R-:W-:Y:S06]  /*2320*/  BAR.SYNC.DEFER_BLOCKING 0x0 ;  /* 0x0000000000007b1d */ /* 0x008fec0000010000 */
[----:B------:R2:W-:Y:S01]  /*2330*/  @UP1 UTMASTG.2D [UR12], [UR4] ;  /* 0x0000000c040013b5 */ /* 0x0005e20008008000 */
[----:B------:R0:W-:Y:S01]  /*2340*/  UTMACMDFLUSH ;  /* 0x00000000000079b7 */ /* 0x0001e20000000000 */
[----:B------:R-:W-:-:S04]  /*2350*/  DEPBAR.LE SB0, 0x0 ;  /* 0x000080000000791a */ /* 0x000fc80000000000 */
[----:B------:R-:W-:Y:S08]  /*2360*/  BAR.SYNC.DEFER_BLOCKING 0x0 ;  /* 0x0000000000007b1d */ /* 0x000ff00000010000 */
[----:B------:R-:W-:Y:S06]  /*2370*/  BAR.SYNC.DEFER_BLOCKING 0x0 ;  /* 0x0000000000007b1d */ /* 0x000fec0000010000 */
[----:B--2---:R-:W-:Y:S05]  /*2380*/  @P2 BRA `(.L_x_63) ;  /* 0x0000000000a02947 */ /* 0x004fea0003800000 */
[----:B------:R-:W2:Y:S01]  /*2390*/  S2UR UR5, SR_CgaCtaId ;  /* 0x00000000000579c3 */ /* 0x000ea20000008800 */
[----:B------:R-:W-:Y:S01]  /*23a0*/  NOP ;  /* 0x0000000000007918 */ /* 0x000fe20000000000 */
[----:B------:R-:W-:Y:S01]  /*23b0*/  UMOV UR4, 0x50 ;  /* 0x0000005000047882 */ /* 0x000fe20000000000 */
[----:B------:R-:W-:Y:S02]  /*23c0*/  IMAD.U32 R0, RZ, RZ, UR29 ;  /* 0x0000001dff007e24 */ /* 0x000fe4000f8e00ff */
[----:B------:R-:W-:Y:S02]  /*23d0*/  IMAD.MOV.U32 R3, RZ, RZ, 0xf ;  /* 0x0000000fff037424 */ /* 0x000fe400078e00ff */
[----:B------:R-:W-:Y:S01]  /*23e0*/  IMAD.MOV.U32 R7, RZ, RZ, 0x1 ;  /* 0x00000001ff077424 */ /* 0x000fe200078e00ff */
[----:B------:R-:W-:-:S04]  /*23f0*/  LOP3.LUT R0, R0, 0xffff, RZ, 0xc0, !PT ;  /* 0x0000ffff00007812 */ /* 0x000fc800078ec0ff */
[----:B------:R-:W-:-:S05]  /*2400*/  SHF.R.U32.HI R0, RZ, 0x5, R0 ;  /* 0x00000005ff007819 */ /* 0x000fca0000011600 */
[----:B------:R-:W-:Y:S01]  /*2410*/  VIADD R2, R0, 0x10 ;  /* 0x0000001000027836 */ /* 0x000fe20000000000 */
[----:B------:R-:W-:Y:S01]  /*2420*/  SHF.L.U32 R0, R3, R0, RZ ;  /* 0x0000000003007219 */ /* 0x000fe200000006ff */
[----:B--2---:R-:W-:-:S03]  /*2430*/  ULEA UR6, UR5, UR4, 0x18 ;  /* 0x0000000405067291 */ /* 0x004fc6000f8ec0ff */
[----:B------:R-:W-:-:S04]  /*2440*/  SHF.L.U32 R3, R7, R2, RZ ;  /* 0x0000000207037219 */ /* 0x000fc800000006ff */
[----:B------:R-:W-:Y:S02]  /*2450*/  LOP3.LUT R0, R3, R0, RZ, 0xfc, !PT ;  /* 0x0000000003007212 */ /* 0x000fe400078efcff */
[----:B------:R-:W2:Y:S02]  /*2460*/  LDS R5, [UR6] ;  /* 0x00000006ff057984 */ /* 0x000ea40008000800 */
[C---:B------:R-:W-:Y:S02]  /*2470*/  LOP3.LUT R2, R0.reuse, 0xffff, RZ, 0xc0, !PT ;  /* 0x0000ffff00027812 */ /* 0x040fe400078ec0ff */
[----:B--2---:R-:W-:-:S04]  /*2480*/  LOP3.LUT R3, R0, 0xffff, R5, 0x80, !PT ;  /* 0x0000ffff00037812 */ /* 0x004fc800078e8005 */
[----:B------:R-:W-:-:S13]  /*2490*/  ISETP.NE.AND P0, PT, R3, R2, PT ;  /* 0x000000020300720c */ /* 0x000fda0003f05270 */
[----:B------:R-:W-:Y:S05]  /*24a0*/  @P0 BRA `(.L_x_64) ;  /* 0x0000000000500947 */ /* 0x000fea0003800000 */
[----:B------:R-:W-:Y:S02]  /*24b0*/  SHF.R.U32.HI R5, RZ, 0x10, R5 ;  /* 0x00000010ff057819 */ /* 0x000fe40000011605 */
[----:B------:R-:W-:-:S04]  /*24c0*/  SHF.R.U32.HI R2, RZ, 0x10, R0 ;  /* 0x00000010ff027819 */ /* 0x000fc80000011600 */
[----:B------:R-:W-:-:S04]  /*24d0*/  LOP3.LUT R5, R5, R2, RZ, 0xc0, !PT ;  /* 0x0000000205057212 */ /* 0x000fc800078ec0ff */
[----:B------:R-:W-:-:S13]  /*24e0*/  ISETP.NE.AND P0, PT, R5, R2, PT ;  /* 0x000000020500720c */ /* 0x000fda0003f05270 */
[----:B------:R-:W-:Y:S05]  /*24f0*/  @P0 BRA `(.L_x_65) ;  /* 0x0000000000300947 */ /* 0x000fea0003800000 */
[----:B------:R-:W-:Y:S01]  /*2500*/  R2UR UR4, R0 ;  /* 0x00000000000472ca */ /* 0x000fe200000e0000 */
[----:B------:R-:W-:Y:S01]  /*2510*/  VOTEU.ANY UR5, UPT, PT ;  /* 0x0000000000057886 */ /* 0x000fe200038e0100 */
[----:B------:R-:W2:Y:S01]  /*2520*/  S2R R0, SR_LANEID ;  /* 0x0000000000007919 */ /* 0x000ea20000000000 */
[----:B------:R-:W-:-:S10]  /*2530*/  UFLO.U32 UR5, UR5 ;  /* 0x00000005000572bd */ /* 0x000fd400080e0000 */
[----:B------:R-:W-:-:S06]  /*2540*/  ULOP3.LUT UR4, URZ, UR4, URZ, 0x33, !UPT ;  /* 0x00000004ff047292 */ /* 0x000fcc000f8e33ff */
[----:B------:R-:W-:-:S04]  /*2550*/  IMAD.U32 R2, RZ, RZ, UR4 ;  /* 0x00000004ff027e24 */ /* 0x000fc8000f8e00ff */
[----:B------:R-:W3:Y:S02]  /*2560*/  REDUX UR7, R2 ;  /* 0x00000000020773c4 */ /* 0x000ee40000000000 */
[----:B------:R4:W-:Y:S01]  /*2570*/  UTCATOMSWS.AND URZ, UR4 ;  /* 0x0000000400ff79e3 */ /* 0x0009e20008000000 */
[----:B--2---:R-:W-:Y:S01]  /*2580*/  ISETP.EQ.U32.AND P0, PT, R0, UR5, PT ;  /* 0x0000000500007c0c */ /* 0x004fe2000bf02070 */
[----:B---3--:R-:W-:-:S12]  /*2590*/  IMAD.U32 R0, RZ, RZ, UR7 ;  /* 0x00000007ff007e24 */ /* 0x008fd8000f8e00ff */
[----:B------:R4:W-:Y:S01]  /*25a0*/  @P0 ATOMS.AND RZ, [UR6], R0 ;  /* 0x00000000ffff098c */ /* 0x0009e2000a800006 */
[----:B------:R-:W-:Y:S05]  /*25b0*/  BRA `(.L_x_63) ;  /* 0x0000000000147947 */ /* 0x000fea0003800000 */
.L_x_65:
[----:B------:R-:W-:-:S07]  /*25c0*/  MOV R2, 0x25e0 ;  /* 0x000025e000027802 */ /* 0x000fce0000000f00 */
[----:B-1----:R-:W-:Y:S05]  /*25d0*/  CALL.REL.NOINC `($__internal_0_$__cuda_sm10x_tcgen05_guardrail_trap_col_being_dealloced_not_returned_by_alloc) ;  /* 0x0000000000447944 */ /* 0x002fea0003c00000 */
[----:B------:R-:W-:Y:S05]  /*25e0*/  BRA `(.L_x_63) ;  /* 0x0000000000087947 */ /* 0x000fea0003800000 */
.L_x_64:
[----:B------:R-:W-:-:S07]  /*25f0*/  MOV R2, 0x2610 ;  /* 0x0000261000027802 */ /* 0x000fce0000000f00 */
[----:B-1----:R-:W-:Y:S05]  /*2600*/  CALL.REL.NOINC `($__internal_2_$__cuda_sm10x_tcgen05_guardrail_trap_unallocated_columns_being_dealloced) ;  /* 0x0000000000507944 */ /* 0x002fea0003c00000 */
.L_x_63:
[----:B------:R-:W-:Y:S01]  /*2610*/  NOP ;  /* 0x0000000000007918 */ /* 0x000fe20000000000 */
[----:B----4-:R-:W-:Y:S05]  /*2620*/  EXIT ;  /* 0x000000000000794d */ /* 0x010fea0003800000 */
.L_x_54:
[----:B------:R-:W2:Y:S02]  /*2630*/  SYNCS.PHASECHK.TRANS64.TRYWAIT P0, [UR8+0x3000], RZ ;  /* 0x003000ffff0075a7 */ /* 0x000ea40008001108 */
[----:B--2---:R-:W-:Y:S05]  /*2640*/  @!P0 BRA `(.L_x_54) ;  /* 0xfffffffc00f88947 */ /* 0x004fea000383ffff */
[----:B------:R-:W-:Y:S05]  /*2650*/  BRA `(.L_x_66) ;  /* 0xfffffff4002c7947 */ /* 0x000fea000383ffff */
.L_x_56:
[----:B------:R-:W2:Y:S02]  /*2660*/  SYNCS.PHASECHK.TRANS64.TRYWAIT P1, [UR8+0x3010], RZ ;  /* 0x003010ffff0075a7 */ /* 0x000ea40008021108 */
[----:B--2---:R-:W-:Y:S05]  /*2670*/  @!P1 BRA `(.L_x_56) ;  /* 0xfffffffc00f89947 */ /* 0x004fea000383ffff */
[----:B------:R-:W-:Y:S05]  /*2680*/  BRA `(.L_x_67) ;  /* 0xfffffff400707947 */ /* 0x000fea000383ffff */
.L_x_57:
[----:B------:R-:W3:Y:S02]  /*2690*/  SYNCS.PHASECHK.TRANS64.TRYWAIT P0, [UR8+0x3000], R3 ;  /* 0x00300003ff0075a7 */ /* 0x000ee40008001108 */
[----:B---3--:R-:W-:Y:S05]  /*26a0*/  @!P0 BRA `(.L_x_57) ;  /* 0xfffffffc00f88947 */ /* 0x008fea000383ffff */
[----:B------:R-:W-:Y:S05]  /*26b0*/  BRA `(.L_x_68) ;  /* 0xfffffff400dc7947 */ /* 0x000fea000383ffff */
.L_x_59:
[----:B------:R-:W3:Y:S02]  /*26c0*/  SYNCS.PHASECHK.TRANS64.TRYWAIT P0, [UR8+0x3010], R3 ;  /* 0x00301003ff0075a7 */ /* 0x000ee40008001108 */
[----:B---3--:R-:W-:Y:S05]  /*26d0*/  @!P0 BRA `(.L_x_59) ;  /* 0xfffffffc00f88947 */ /* 0x008fea000383ffff */
[----:B------:R-:W-:Y:S05]  /*26e0*/  BRA `(.L_x_69) ;  /* 0xfffffff800147947 */ /* 0x000fea000383ffff */
        .weak           $__internal_0_$__cuda_sm10x_tcgen05_guardrail_trap_col_being_dealloced_not_returned_by_alloc
        .type           $__internal_0_$__cuda_sm10x_tcgen05_guardrail_trap_col_being_dealloced_not_returned_by_alloc,@function
        .size           $__internal_0_$__cuda_sm10x_tcgen05_guardrail_trap_col_being_dealloced_not_returned_by_alloc,($__internal_1_$__cuda_sm10x_tcgen05_guardrail_trap_phase_invalid_during_alloc - $__internal_0_$__cuda_sm10x_tcgen05_guardrail_trap_col_being_dealloced_not_returned_by_alloc)
$__internal_0_$__cuda_sm10x_tcgen05_guardrail_trap_col_being_dealloced_not_returned_by_alloc:
[----:B------:R-:W-:Y:S05]  /*26f0*/  BPT.TRAP 0x1 ;  /* 0x000000040000795c */ /* 0x000fea0000300000 */
[----:B------:R-:W-:-:S04]  /*2700*/  IMAD.MOV.U32 R3, RZ, RZ, 0x0 ;  /* 0x00000000ff037424 */ /* 0x000fc800078e00ff */
[----:B------:R-:W-:Y:S05]  /*2710*/  RET.REL.NODEC R2 `(gluon_tcgen05) ;  /* 0xffffffd802387950 */ /* 0x000fea0003c3ffff */
        .weak           $__internal_1_$__cuda_sm10x_tcgen05_guardrail_trap_phase_invalid_during_alloc
        .type           $__internal_1_$__cuda_sm10x_tcgen05_guardrail_trap_phase_invalid_during_alloc,@function
        .size           $__internal_1_$__cuda_sm10x_tcgen05_guardrail_trap_phase_invalid_during_alloc,($__internal_2_$__cuda_sm10x_tcgen05_guardrail_trap_unallocated_columns_being_dealloced - $__internal_1_$__cuda_sm10x_tcgen05_guardrail_trap_phase_invalid_during_alloc)
$__internal_1_$__cuda_sm10x_tcgen05_guardrail_trap_phase_invalid_during_alloc:
[----:B------:R-:W-:Y:S05]  /*2720*/  BPT.TRAP 0x1 ;  /* 0x000000040000795c */ /* 0x000fea0000300000 */
[----:B------:R-:W-:-:S04]  /*2730*/  IMAD.MOV.U32 R3, RZ, RZ, 0x0 ;  /* 0x00000000ff037424 */ /* 0x000fc800078e00ff */
[----:B------:R-:W-:Y:S05]  /*2740*/  RET.REL.NODEC R2 `(gluon_tcgen05) ;  /* 0xffffffd8022c7950 */ /* 0x000fea0003c3ffff */
        .weak           $__internal_2_$__cuda_sm10x_tcgen05_guardrail_trap_unallocated_columns_being_dealloced
        .type           $__internal_2_$__cuda_sm10x_tcgen05_guardrail_trap_unallocated_columns_being_dealloced,@function
        .size           $__internal_2_$__cuda_sm10x_tcgen05_guardrail_trap_unallocated_columns_being_dealloced,(.L_x_73 - $__internal_2_$__cuda_sm10x_tcgen05_guardrail_trap_unallocated_columns_being_dealloced)
$__internal_2_$__cuda_sm10x_tcgen05_guardrail_trap_unallocated_columns_being_dealloced:
[----:B------:R-:W-:Y:S05]  /*2750*/  BPT.TRAP 0x1 ;  /* 0x000000040000795c */ /* 0x000fea0000300000 */
[----:B------:R-:W-:-:S04]  /*2760*/  IMAD.MOV.U32 R3, RZ, RZ, 0x0 ;  /* 0x00000000ff037424 */ /* 0x000fc800078e00ff */
[----:B------:R-:W-:Y:S05]  /*2770*/  RET.REL.NODEC R2 `(gluon_tcgen05) ;  /* 0xffffffd802207950 */ /* 0x000fea0003c3ffff */
.L_x_70:
[----:B------:R-:W-:-:S00]  /*2780*/  BRA `(.L_x_70) ;  /* 0xfffffffc00fc7947 */ /* 0x000fc0000383ffff */
[----:B------:R-:W-:-:S00]  /*2790*/  NOP ;  /* 0x0000000000007918 */ /* 0x000fc00000000000 */
        /* <DEDUP_REMOVED lines=14> */
.L_x_73:


//--------------------- .nv.shared.gluon_tcgen05  --------------------------
	.section	.nv.shared.gluon_tcgen05,"aw",@nobits
	.sectionflags	@""
	.align	16
	.zero		1024


//--------------------- .nv.shared.reserved.0     --------------------------
	.section	.nv.shared.reserved.0,"aw",@nobits
	.align	8
	.weak		__nv_reservedSMEM_offset_0_alias
	.size		__nv_reservedSMEM_offset_0_alias, 0, 64
	.other		__nv_reservedSMEM_offset_0_alias,@"STO_CUDA_RESERVED_SHARED STV_DEFAULT"
__nv_reservedSMEM_offset_0_alias:
	.zero		0
.nv.shared.reserved.0:
	.zero		64
	.weak		__nv_reservedSMEM_allocation_phase
	.type		__nv_reservedSMEM_allocation_phase,@object
	.size		__nv_reservedSMEM_allocation_phase,(.L_0 - __nv_reservedSMEM_allocation_phase)
__nv_reservedSMEM_allocation_phase:
	.zero		1
.L_0:
	.zero		7
	.weak		__nv_reservedSMEM_devtool_atexit_pc
	.type		__nv_reservedSMEM_devtool_atexit_pc,@object
	.size		__nv_reservedSMEM_devtool_atexit_pc,(__nv_reservedSMEM_allocation_mask - __nv_reservedSMEM_devtool_atexit_pc)
__nv_reservedSMEM_devtool_atexit_pc:
	.zero		8
	.weak		__nv_reservedSMEM_allocation_mask
	.type		__nv_reservedSMEM_allocation_mask,@object
	.size		__nv_reservedSMEM_allocation_mask,(.L_2 - __nv_reservedSMEM_allocation_mask)
__nv_reservedSMEM_allocation_mask:
	.zero		4
.L_2:


//--------------------- .nv.constant0.gluon_tcgen05 --------------------------
	.section	.nv.constant0.gluon_tcgen05,"a",@progbits
	.sectionflags	@""
	.align	4
.nv.constant0.gluon_tcgen05:
	.zero		976


//--------------------- SYMBOLS --------------------------

	.type		.nv.reservedSmem.offset0,@object
	.size		.nv.reservedSmem.offset0,0x4
	.type		.nv.reservedSmem.cap,@object
	.size		.nv.reservedSmem.cap,0x4
